//
// Generated by NVIDIA NVVM Compiler
//
// Compiler Build ID: CL-36424714
// Cuda compilation tools, release 13.0, V13.0.88
// Based on NVVM 20.0.0
//

.version 9.0
.target sm_100
.address_size 64

	// .globl	_Z16convert_to_tiledPKiPjjjj

.visible .entry _Z16convert_to_tiledPKiPjjjj(
	.param .u64 .ptr .align 1 _Z16convert_to_tiledPKiPjjjj_param_0,
	.param .u64 .ptr .align 1 _Z16convert_to_tiledPKiPjjjj_param_1,
	.param .u32 _Z16convert_to_tiledPKiPjjjj_param_2,
	.param .u32 _Z16convert_to_tiledPKiPjjjj_param_3,
	.param .u32 _Z16convert_to_tiledPKiPjjjj_param_4
)
{
	.reg .pred 	%p<30>;
	.reg .b32 	%r<166>;
	.reg .b64 	%rd<13>;

	ld.param.u64 	%rd3, [_Z16convert_to_tiledPKiPjjjj_param_0];
	ld.param.u64 	%rd2, [_Z16convert_to_tiledPKiPjjjj_param_1];
	ld.param.u32 	%r32, [_Z16convert_to_tiledPKiPjjjj_param_2];
	cvta.to.global.u64 	%rd1, %rd3;
	mov.u32 	%r34, %ctaid.x;
	mov.u32 	%r35, %ntid.x;
	shl.b32 	%r36, %r34, 8;
	shr.s32 	%r37, %r36, 8;
	mov.u32 	%r38, %tid.x;
	mad.lo.s32 	%r1, %r37, %r35, %r38;
	mul.lo.s32 	%r2, %r1, %r32;
	mov.u32 	%r39, %ctaid.y;
	mov.u32 	%r40, %ntid.y;
	mov.u32 	%r41, %tid.y;
	mad.lo.s32 	%r3, %r39, %r40, %r41;
	shl.b32 	%r162, %r2, 5;
	shl.b32 	%r5, %r3, 3;
	shl.b32 	%r6, %r32, 3;
	shl.b32 	%r7, %r32, 5;
	setp.lt.s32 	%p1, %r7, 1;
	mov.b32 	%r161, 0;
	@%p1 bra 	$L__BB0_6;
	shl.b32 	%r45, %r1, 5;
	or.b32  	%r46, %r45, 8;
	mul.lo.s32 	%r8, %r32, %r46;
	add.s32 	%r47, %r162, %r7;
	max.s32 	%r48, %r47, %r8;
	sub.s32 	%r49, %r48, %r8;
	setp.ne.s32 	%p2, %r49, 0;
	selp.u32 	%r50, 1, 0, %p2;
	selp.s32 	%r51, -1, 0, %p2;
	add.s32 	%r52, %r49, %r51;
	max.u32 	%r53, %r6, 1;
	div.u32 	%r54, %r52, %r53;
	add.s32 	%r9, %r54, %r50;
	setp.eq.s32 	%p3, %r9, 0;
	mov.b32 	%r164, 1;
	mov.b32 	%r161, 0;
	@%p3 bra 	$L__BB0_4;
	add.s32 	%r57, %r9, 1;
	add.s32 	%r157, %r162, %r5;
	shl.b32 	%r11, %r32, 4;
	add.s32 	%r156, %r8, %r5;
	and.b32  	%r58, %r57, -2;
	neg.s32 	%r155, %r58;
	mov.b32 	%r164, 1;
	mov.b32 	%r161, 0;
$L__BB0_3:
	mul.wide.s32 	%rd4, %r157, 4;
	add.s64 	%rd5, %rd1, %rd4;
	ld.global.u32 	%r59, [%rd5];
	setp.eq.s32 	%p4, %r59, 0;
	selp.b32 	%r60, 0, %r164, %p4;
	or.b32  	%r61, %r60, %r161;
	shl.b32 	%r62, %r164, 1;
	ld.global.u32 	%r63, [%rd5+4];
	setp.eq.s32 	%p5, %r63, 0;
	selp.b32 	%r64, 0, %r62, %p5;
	or.b32  	%r65, %r64, %r61;
	shl.b32 	%r66, %r164, 2;
	ld.global.u32 	%r67, [%rd5+8];
	setp.eq.s32 	%p6, %r67, 0;
	selp.b32 	%r68, 0, %r66, %p6;
	or.b32  	%r69, %r68, %r65;
	shl.b32 	%r70, %r164, 3;
	ld.global.u32 	%r71, [%rd5+12];
	setp.eq.s32 	%p7, %r71, 0;
	selp.b32 	%r72, 0, %r70, %p7;
	or.b32  	%r73, %r72, %r69;
	shl.b32 	%r74, %r164, 4;
	ld.global.u32 	%r75, [%rd5+16];
	setp.eq.s32 	%p8, %r75, 0;
	selp.b32 	%r76, 0, %r74, %p8;
	or.b32  	%r77, %r76, %r73;
	shl.b32 	%r78, %r164, 5;
	ld.global.u32 	%r79, [%rd5+20];
	setp.eq.s32 	%p9, %r79, 0;
	selp.b32 	%r80, 0, %r78, %p9;
	or.b32  	%r81, %r80, %r77;
	shl.b32 	%r82, %r164, 6;
	ld.global.u32 	%r83, [%rd5+24];
	setp.eq.s32 	%p10, %r83, 0;
	selp.b32 	%r84, 0, %r82, %p10;
	or.b32  	%r85, %r84, %r81;
	shl.b32 	%r86, %r164, 7;
	ld.global.u32 	%r87, [%rd5+28];
	setp.eq.s32 	%p11, %r87, 0;
	selp.b32 	%r88, 0, %r86, %p11;
	or.b32  	%r89, %r88, %r85;
	add.s32 	%r90, %r162, %r6;
	shl.b32 	%r91, %r164, 8;
	mul.wide.s32 	%rd6, %r156, 4;
	add.s64 	%rd7, %rd1, %rd6;
	ld.global.u32 	%r92, [%rd7];
	setp.eq.s32 	%p12, %r92, 0;
	selp.b32 	%r93, 0, %r91, %p12;
	or.b32  	%r94, %r93, %r89;
	shl.b32 	%r95, %r164, 9;
	ld.global.u32 	%r96, [%rd7+4];
	setp.eq.s32 	%p13, %r96, 0;
	selp.b32 	%r97, 0, %r95, %p13;
	or.b32  	%r98, %r97, %r94;
	shl.b32 	%r99, %r164, 10;
	ld.global.u32 	%r100, [%rd7+8];
	setp.eq.s32 	%p14, %r100, 0;
	selp.b32 	%r101, 0, %r99, %p14;
	or.b32  	%r102, %r101, %r98;
	shl.b32 	%r103, %r164, 11;
	ld.global.u32 	%r104, [%rd7+12];
	setp.eq.s32 	%p15, %r104, 0;
	selp.b32 	%r105, 0, %r103, %p15;
	or.b32  	%r106, %r105, %r102;
	shl.b32 	%r107, %r164, 12;
	ld.global.u32 	%r108, [%rd7+16];
	setp.eq.s32 	%p16, %r108, 0;
	selp.b32 	%r109, 0, %r107, %p16;
	or.b32  	%r110, %r109, %r106;
	shl.b32 	%r111, %r164, 13;
	ld.global.u32 	%r112, [%rd7+20];
	setp.eq.s32 	%p17, %r112, 0;
	selp.b32 	%r113, 0, %r111, %p17;
	or.b32  	%r114, %r113, %r110;
	shl.b32 	%r115, %r164, 14;
	ld.global.u32 	%r116, [%rd7+24];
	setp.eq.s32 	%p18, %r116, 0;
	selp.b32 	%r117, 0, %r115, %p18;
	or.b32  	%r118, %r117, %r114;
	shl.b32 	%r119, %r164, 15;
	ld.global.u32 	%r120, [%rd7+28];
	setp.eq.s32 	%p19, %r120, 0;
	selp.b32 	%r121, 0, %r119, %p19;
	or.b32  	%r161, %r121, %r118;
	shl.b32 	%r164, %r164, 16;
	add.s32 	%r162, %r90, %r6;
	add.s32 	%r157, %r157, %r11;
	add.s32 	%r156, %r156, %r11;
	add.s32 	%r155, %r155, 2;
	setp.ne.s32 	%p20, %r155, 0;
	@%p20 bra 	$L__BB0_3;
$L__BB0_4:
	and.b32  	%r122, %r9, 1;
	setp.eq.b32 	%p21, %r122, 1;
	@%p21 bra 	$L__BB0_6;
	add.s32 	%r123, %r5, %r162;
	mul.wide.s32 	%rd8, %r123, 4;
	add.s64 	%rd9, %rd1, %rd8;
	ld.global.u32 	%r124, [%rd9];
	setp.eq.s32 	%p22, %r124, 0;
	selp.b32 	%r125, 0, %r164, %p22;
	or.b32  	%r126, %r125, %r161;
	shl.b32 	%r127, %r164, 1;
	ld.global.u32 	%r128, [%rd9+4];
	setp.eq.s32 	%p23, %r128, 0;
	selp.b32 	%r129, 0, %r127, %p23;
	or.b32  	%r130, %r129, %r126;
	shl.b32 	%r131, %r164, 2;
	ld.global.u32 	%r132, [%rd9+8];
	setp.eq.s32 	%p24, %r132, 0;
	selp.b32 	%r133, 0, %r131, %p24;
	or.b32  	%r134, %r133, %r130;
	shl.b32 	%r135, %r164, 3;
	ld.global.u32 	%r136, [%rd9+12];
	setp.eq.s32 	%p25, %r136, 0;
	selp.b32 	%r137, 0, %r135, %p25;
	or.b32  	%r138, %r137, %r134;
	shl.b32 	%r139, %r164, 4;
	ld.global.u32 	%r140, [%rd9+16];
	setp.eq.s32 	%p26, %r140, 0;
	selp.b32 	%r141, 0, %r139, %p26;
	or.b32  	%r142, %r141, %r138;
	shl.b32 	%r143, %r164, 5;
	ld.global.u32 	%r144, [%rd9+20];
	setp.eq.s32 	%p27, %r144, 0;
	selp.b32 	%r145, 0, %r143, %p27;
	or.b32  	%r146, %r145, %r142;
	shl.b32 	%r147, %r164, 6;
	ld.global.u32 	%r148, [%rd9+24];
	setp.eq.s32 	%p28, %r148, 0;
	selp.b32 	%r149, 0, %r147, %p28;
	or.b32  	%r150, %r149, %r146;
	shl.b32 	%r151, %r164, 7;
	ld.global.u32 	%r152, [%rd9+28];
	setp.eq.s32 	%p29, %r152, 0;
	selp.b32 	%r153, 0, %r151, %p29;
	or.b32  	%r161, %r153, %r150;
$L__BB0_6:
	cvta.to.global.u64 	%rd10, %rd2;
	add.s32 	%r154, %r2, %r3;
	mul.wide.s32 	%rd11, %r154, 4;
	add.s64 	%rd12, %rd10, %rd11;
	st.global.u32 	[%rd12], %r161;
	ret;

}
	// .globl	_Z18convert_from_tiledPiPKjjjj
.visible .entry _Z18convert_from_tiledPiPKjjjj(
	.param .u64 .ptr .align 1 _Z18convert_from_tiledPiPKjjjj_param_0,
	.param .u64 .ptr .align 1 _Z18convert_from_tiledPiPKjjjj_param_1,
	.param .u32 _Z18convert_from_tiledPiPKjjjj_param_2,
	.param .u32 _Z18convert_from_tiledPiPKjjjj_param_3,
	.param .u32 _Z18convert_from_tiledPiPKjjjj_param_4
)
{
	.reg .pred 	%p<6>;
	.reg .b32 	%r<132>;
	.reg .b64 	%rd<13>;

	ld.param.u64 	%rd2, [_Z18convert_from_tiledPiPKjjjj_param_0];
	ld.param.u64 	%rd3, [_Z18convert_from_tiledPiPKjjjj_param_1];
	ld.param.u32 	%r26, [_Z18convert_from_tiledPiPKjjjj_param_2];
	cvta.to.global.u64 	%rd1, %rd2;
	cvta.to.global.u64 	%rd4, %rd3;
	mov.u32 	%r27, %ctaid.x;
	mov.u32 	%r28, %ntid.x;
	shl.b32 	%r29, %r27, 8;
	shr.s32 	%r30, %r29, 8;
	mov.u32 	%r31, %tid.x;
	mad.lo.s32 	%r1, %r30, %r28, %r31;
	mul.lo.s32 	%r32, %r1, %r26;
	mov.u32 	%r33, %ctaid.y;
	mov.u32 	%r34, %ntid.y;
	mov.u32 	%r35, %tid.y;
	mad.lo.s32 	%r36, %r33, %r34, %r35;
	shl.b32 	%r130, %r32, 5;
	shl.b32 	%r3, %r36, 3;
	add.s32 	%r37, %r32, %r36;
	mul.wide.s32 	%rd5, %r37, 4;
	add.s64 	%rd6, %rd4, %rd5;
	ld.global.u32 	%r4, [%rd6];
	shl.b32 	%r5, %r26, 3;
	shl.b32 	%r6, %r26, 5;
	setp.lt.s32 	%p1, %r6, 1;
	@%p1 bra 	$L__BB1_6;
	shl.b32 	%r39, %r1, 5;
	or.b32  	%r40, %r39, 8;
	mul.lo.s32 	%r7, %r26, %r40;
	add.s32 	%r41, %r130, %r6;
	max.s32 	%r42, %r41, %r7;
	sub.s32 	%r43, %r42, %r7;
	setp.ne.s32 	%p2, %r43, 0;
	selp.u32 	%r44, 1, 0, %p2;
	selp.s32 	%r45, -1, 0, %p2;
	add.s32 	%r46, %r43, %r45;
	max.u32 	%r47, %r5, 1;
	div.u32 	%r48, %r46, %r47;
	add.s32 	%r8, %r48, %r44;
	setp.eq.s32 	%p3, %r8, 0;
	mov.b32 	%r131, 0;
	@%p3 bra 	$L__BB1_4;
	add.s32 	%r50, %r8, 1;
	add.s32 	%r127, %r130, %r3;
	shl.b32 	%r10, %r26, 4;
	add.s32 	%r126, %r7, %r3;
	and.b32  	%r51, %r50, -2;
	neg.s32 	%r125, %r51;
	mov.b32 	%r129, 0;
$L__BB1_3:
	shr.u32 	%r52, %r4, %r129;
	and.b32  	%r53, %r52, 1;
	mul.wide.s32 	%rd7, %r127, 4;
	add.s64 	%rd8, %rd1, %rd7;
	st.global.u32 	[%rd8], %r53;
	add.s32 	%r54, %r129, 1;
	shr.u32 	%r55, %r4, %r54;
	and.b32  	%r56, %r55, 1;
	st.global.u32 	[%rd8+4], %r56;
	add.s32 	%r57, %r129, 2;
	shr.u32 	%r58, %r4, %r57;
	and.b32  	%r59, %r58, 1;
	st.global.u32 	[%rd8+8], %r59;
	add.s32 	%r60, %r129, 3;
	shr.u32 	%r61, %r4, %r60;
	and.b32  	%r62, %r61, 1;
	st.global.u32 	[%rd8+12], %r62;
	add.s32 	%r63, %r129, 4;
	shr.u32 	%r64, %r4, %r63;
	and.b32  	%r65, %r64, 1;
	st.global.u32 	[%rd8+16], %r65;
	add.s32 	%r66, %r129, 5;
	shr.u32 	%r67, %r4, %r66;
	and.b32  	%r68, %r67, 1;
	st.global.u32 	[%rd8+20], %r68;
	add.s32 	%r69, %r129, 6;
	shr.u32 	%r70, %r4, %r69;
	and.b32  	%r71, %r70, 1;
	st.global.u32 	[%rd8+24], %r71;
	add.s32 	%r72, %r129, 7;
	shr.u32 	%r73, %r4, %r72;
	and.b32  	%r74, %r73, 1;
	st.global.u32 	[%rd8+28], %r74;
	add.s32 	%r75, %r130, %r5;
	add.s32 	%r76, %r129, 8;
	shr.u32 	%r77, %r4, %r76;
	and.b32  	%r78, %r77, 1;
	mul.wide.s32 	%rd9, %r126, 4;
	add.s64 	%rd10, %rd1, %rd9;
	st.global.u32 	[%rd10], %r78;
	add.s32 	%r79, %r129, 9;
	shr.u32 	%r80, %r4, %r79;
	and.b32  	%r81, %r80, 1;
	st.global.u32 	[%rd10+4], %r81;
	add.s32 	%r82, %r129, 10;
	shr.u32 	%r83, %r4, %r82;
	and.b32  	%r84, %r83, 1;
	st.global.u32 	[%rd10+8], %r84;
	add.s32 	%r85, %r129, 11;
	shr.u32 	%r86, %r4, %r85;
	and.b32  	%r87, %r86, 1;
	st.global.u32 	[%rd10+12], %r87;
	add.s32 	%r88, %r129, 12;
	shr.u32 	%r89, %r4, %r88;
	and.b32  	%r90, %r89, 1;
	st.global.u32 	[%rd10+16], %r90;
	add.s32 	%r91, %r129, 13;
	shr.u32 	%r92, %r4, %r91;
	and.b32  	%r93, %r92, 1;
	st.global.u32 	[%rd10+20], %r93;
	add.s32 	%r94, %r129, 14;
	shr.u32 	%r95, %r4, %r94;
	and.b32  	%r96, %r95, 1;
	st.global.u32 	[%rd10+24], %r96;
	add.s32 	%r131, %r129, 16;
	add.s32 	%r97, %r129, 15;
	shr.u32 	%r98, %r4, %r97;
	and.b32  	%r99, %r98, 1;
	st.global.u32 	[%rd10+28], %r99;
	add.s32 	%r130, %r75, %r5;
	add.s32 	%r127, %r127, %r10;
	add.s32 	%r126, %r126, %r10;
	add.s32 	%r125, %r125, 2;
	setp.ne.s32 	%p4, %r125, 0;
	mov.u32 	%r129, %r131;
	@%p4 bra 	$L__BB1_3;
$L__BB1_4:
	and.b32  	%r100, %r8, 1;
	setp.eq.b32 	%p5, %r100, 1;
	@%p5 bra 	$L__BB1_6;
	add.s32 	%r101, %r131, 1;
	shr.u32 	%r102, %r4, %r131;
	and.b32  	%r103, %r102, 1;
	add.s32 	%r104, %r3, %r130;
	mul.wide.s32 	%rd11, %r104, 4;
	add.s64 	%rd12, %rd1, %rd11;
	st.global.u32 	[%rd12], %r103;
	add.s32 	%r105, %r131, 2;
	shr.u32 	%r106, %r4, %r101;
	and.b32  	%r107, %r106, 1;
	st.global.u32 	[%rd12+4], %r107;
	add.s32 	%r108, %r131, 3;
	shr.u32 	%r109, %r4, %r105;
	and.b32  	%r110, %r109, 1;
	st.global.u32 	[%rd12+8], %r110;
	add.s32 	%r111, %r131, 4;
	shr.u32 	%r112, %r4, %r108;
	and.b32  	%r113, %r112, 1;
	st.global.u32 	[%rd12+12], %r113;
	add.s32 	%r114, %r131, 5;
	shr.u32 	%r115, %r4, %r111;
	and.b32  	%r116, %r115, 1;
	st.global.u32 	[%rd12+16], %r116;
	add.s32 	%r117, %r131, 6;
	shr.u32 	%r118, %r4, %r114;
	and.b32  	%r119, %r118, 1;
	st.global.u32 	[%rd12+20], %r119;
	add.s32 	%r120, %r131, 7;
	shr.u32 	%r121, %r4, %r117;
	and.b32  	%r122, %r121, 1;
	st.global.u32 	[%rd12+24], %r122;
	shr.u32 	%r123, %r4, %r120;
	and.b32  	%r124, %r123, 1;
	st.global.u32 	[%rd12+28], %r124;
$L__BB1_6:
	ret;

}


// ===== COMPILED SASS (sm_100) =====

	.target	sm_100

	.elftype	@"ET_EXEC"


//--------------------- .note.nv.tkinfo           --------------------------
	.section	.note.nv.tkinfo,"",@"SHT_NOTE"
	.sectionflags	@"SHF_NOTE_NV_TKINFO"
	.tkinfo
        /*0018*/ 	.word	0x00000002
        /*0030*/ 	.string	""
        /*0030*/ 	.string	"ptxas"
        /*0030*/ 	.string	"Cuda compilation tools, release 13.0, V13.0.88"
        /*0030*/ 	.string	"Build cuda_13.0.r13.0/compiler.36424714_0"
        /*0030*/ 	.string	"-arch sm_100 -m 64 "



//--------------------- .note.nv.cuinfo           --------------------------
	.section	.note.nv.cuinfo,"",@"SHT_NOTE"
	.sectionflags	@"SHF_NOTE_NV_CUINFO"
        /*0018*/ 	.short	0x0002
        /*001a*/ 	.short	0x0064
        /*001c*/ 	.short	0x0082
	.zero		2


//--------------------- .nv.info                  --------------------------
	.section	.nv.info,"",@"SHT_CUDA_INFO"
	.align	4


	//----- nvinfo : EIATTR_REGCOUNT
	.align		4
        /*0000*/ 	.byte	0x04, 0x2f
        /*0002*/ 	.short	(.L_1 - .L_0)
	.align		4
.L_0:
        /*0004*/ 	.word	index@(_Z16convert_to_tiledPKiPjjjj)
        /*0008*/ 	.word	0x0000001d


	//----- nvinfo : EIATTR_FRAME_SIZE
	.align		4
.L_1:
        /*000c*/ 	.byte	0x04, 0x11
        /*000e*/ 	.short	(.L_3 - .L_2)
	.align		4
.L_2:
        /*0010*/ 	.word	index@(_Z16convert_to_tiledPKiPjjjj)
        /*0014*/ 	.word	0x00000000


	//----- nvinfo : EIATTR_REGCOUNT
	.align		4
.L_3:
        /*0018*/ 	.byte	0x04, 0x2f
        /*001a*/ 	.short	(.L_5 - .L_4)
	.align		4
.L_4:
        /*001c*/ 	.word	index@(_Z18convert_from_tiledPiPKjjjj)
        /*0020*/ 	.word	0x0000001d


	//----- nvinfo : EIATTR_FRAME_SIZE
	.align		4
.L_5:
        /*0024*/ 	.byte	0x04, 0x11
        /*0026*/ 	.short	(.L_7 - .L_6)
	.align		4
.L_6:
        /*0028*/ 	.word	index@(_Z18convert_from_tiledPiPKjjjj)
        /*002c*/ 	.word	0x00000000


	//----- nvinfo : EIATTR_MIN_STACK_SIZE
	.align		4
.L_7:
        /*0030*/ 	.byte	0x04, 0x12
        /*0032*/ 	.short	(.L_9 - .L_8)
	.align		4
.L_8:
        /*0034*/ 	.word	index@(_Z18convert_from_tiledPiPKjjjj)
        /*0038*/ 	.word	0x00000000


	//----- nvinfo : EIATTR_MIN_STACK_SIZE
	.align		4
.L_9:
        /*003c*/ 	.byte	0x04, 0x12
        /*003e*/ 	.short	(.L_11 - .L_10)
	.align		4
.L_10:
        /*0040*/ 	.word	index@(_Z16convert_to_tiledPKiPjjjj)
        /*0044*/ 	.word	0x00000000
.L_11:


//--------------------- .nv.compat                --------------------------
	.section	.nv.compat,"",@"SHT_CUDA_COMPAT_INFO"
	.align	4
        /*0000*/ 	.byte	0x02, 0x09, 0x00, 0x00, 0x02, 0x02, 0x01, 0x00, 0x02, 0x05, 0x05, 0x00, 0x03, 0x07, 0x01, 0x01
        /*0010*/ 	.byte	0x02, 0x03, 0x00, 0x00, 0x02, 0x06, 0x01, 0x00, 0x04, 0x0b, 0x08, 0x00, 0x09, 0x00, 0x00, 0x00
        /*0020*/ 	.byte	0x00, 0x00, 0x00, 0x00


//--------------------- .nv.info._Z18convert_from_tiledPiPKjjjj --------------------------
	.section	.nv.info._Z18convert_from_tiledPiPKjjjj,"",@"SHT_CUDA_INFO"
	.sectionflags	@""
	.align	4


	//----- nvinfo : EIATTR_CUDA_API_VERSION
	.align		4
        /*0000*/ 	.byte	0x04, 0x37
        /*0002*/ 	.short	(.L_13 - .L_12)
.L_12:
        /*0004*/ 	.word	0x00000082


	//----- nvinfo : EIATTR_KPARAM_INFO
	.align		4
.L_13:
        /*0008*/ 	.byte	0x04, 0x17
        /*000a*/ 	.short	(.L_15 - .L_14)
.L_14:
        /*000c*/ 	.word	0x00000000
        /*0010*/ 	.short	0x0004
        /*0012*/ 	.short	0x0018
        /*0014*/ 	.byte	0x00, 0xf0, 0x11, 0x00


	//----- nvinfo : EIATTR_KPARAM_INFO
	.align		4
.L_15:
        /*0018*/ 	.byte	0x04, 0x17
        /*001a*/ 	.short	(.L_17 - .L_16)
.L_16:
        /*001c*/ 	.word	0x00000000
        /*0020*/ 	.short	0x0003
        /*0022*/ 	.short	0x0014
        /*0024*/ 	.byte	0x00, 0xf0, 0x11, 0x00


	//----- nvinfo : EIATTR_KPARAM_INFO
	.align		4
.L_17:
        /*0028*/ 	.byte	0x04, 0x17
        /*002a*/ 	.short	(.L_19 - .L_18)
.L_18:
        /*002c*/ 	.word	0x00000000
        /*0030*/ 	.short	0x0002
        /*0032*/ 	.short	0x0010
        /*0034*/ 	.byte	0x00, 0xf0, 0x11, 0x00


	//----- nvinfo : EIATTR_KPARAM_INFO
	.align		4
.L_19:
        /*0038*/ 	.byte	0x04, 0x17
        /*003a*/ 	.short	(.L_21 - .L_20)
.L_20:
        /*003c*/ 	.word	0x00000000
        /*0040*/ 	.short	0x0001
        /*0042*/ 	.short	0x0008
        /*0044*/ 	.byte	0x00, 0xf5, 0x21, 0x00


	//----- nvinfo : EIATTR_KPARAM_INFO
	.align		4
.L_21:
        /*0048*/ 	.byte	0x04, 0x17
        /*004a*/ 	.short	(.L_23 - .L_22)
.L_22:
        /*004c*/ 	.word	0x00000000
        /*0050*/ 	.short	0x0000
        /*0052*/ 	.short	0x0000
        /*0054*/ 	.byte	0x00, 0xf5, 0x21, 0x00


	//----- nvinfo : EIATTR_SPARSE_MMA_MASK
	.align		4
.L_23:
        /*0058*/ 	.byte	0x03, 0x50
        /*005a*/ 	.short	0x0000


	//----- nvinfo : EIATTR_MAXREG_COUNT
	.align		4
        /*005c*/ 	.byte	0x03, 0x1b
        /*005e*/ 	.short	0x00ff


	//----- nvinfo : EIATTR_MERCURY_ISA_VERSION
	.align		4
        /*0060*/ 	.byte	0x03, 0x5f
        /*0062*/ 	.short	0x0101


	//----- nvinfo : EIATTR_VRC_CTA_INIT_COUNT
	.align		4
        /*0064*/ 	.byte	0x02, 0x4a
	.zero		1
	.zero		1


	//----- nvinfo : EIATTR_EXIT_INSTR_OFFSETS
	.align		4
        /*0068*/ 	.byte	0x04, 0x1c
        /*006a*/ 	.short	(.L_25 - .L_24)


	//   ....[0]....
.L_24:
        /*006c*/ 	.word	0x000000e0


	//   ....[1]....
        /*0070*/ 	.word	0x000008c0


	//   ....[2]....
        /*0074*/ 	.word	0x00000af0


	//----- nvinfo : EIATTR_CRS_STACK_SIZE
	.align		4
.L_25:
        /*0078*/ 	.byte	0x04, 0x1e
        /*007a*/ 	.short	(.L_27 - .L_26)
.L_26:
        /*007c*/ 	.word	0x00000000


	//----- nvinfo : EIATTR_CBANK_PARAM_SIZE
	.align		4
.L_27:
        /*0080*/ 	.byte	0x03, 0x19
        /*0082*/ 	.short	0x001c


	//----- nvinfo : EIATTR_PARAM_CBANK
	.align		4
        /*0084*/ 	.byte	0x04, 0x0a
        /*0086*/ 	.short	(.L_29 - .L_28)
	.align		4
.L_28:
        /*0088*/ 	.word	index@(.nv.constant0._Z18convert_from_tiledPiPKjjjj)
        /*008c*/ 	.short	0x0380
        /*008e*/ 	.short	0x001c


	//----- nvinfo : EIATTR_SW_WAR
	.align		4
.L_29:
        /*0090*/ 	.byte	0x04, 0x36
        /*0092*/ 	.short	(.L_31 - .L_30)
.L_30:
        /*0094*/ 	.word	0x00000008
.L_31:


//--------------------- .nv.info._Z16convert_to_tiledPKiPjjjj --------------------------
	.section	.nv.info._Z16convert_to_tiledPKiPjjjj,"",@"SHT_CUDA_INFO"
	.sectionflags	@""
	.align	4


	//----- nvinfo : EIATTR_CUDA_API_VERSION
	.align		4
        /*0000*/ 	.byte	0x04, 0x37
        /*0002*/ 	.short	(.L_33 - .L_32)
.L_32:
        /*0004*/ 	.word	0x00000082


	//----- nvinfo : EIATTR_KPARAM_INFO
	.align		4
.L_33:
        /*0008*/ 	.byte	0x04, 0x17
        /*000a*/ 	.short	(.L_35 - .L_34)
.L_34:
        /*000c*/ 	.word	0x00000000
        /*0010*/ 	.short	0x0004
        /*0012*/ 	.short	0x0018
        /*0014*/ 	.byte	0x00, 0xf0, 0x11, 0x00


	//----- nvinfo : EIATTR_KPARAM_INFO
	.align		4
.L_35:
        /*0018*/ 	.byte	0x04, 0x17
        /*001a*/ 	.short	(.L_37 - .L_36)
.L_36:
        /*001c*/ 	.word	0x00000000
        /*0020*/ 	.short	0x0003
        /*0022*/ 	.short	0x0014
        /*0024*/ 	.byte	0x00, 0xf0, 0x11, 0x00


	//----- nvinfo : EIATTR_KPARAM_INFO
	.align		4
.L_37:
        /*0028*/ 	.byte	0x04, 0x17
        /*002a*/ 	.short	(.L_39 - .L_38)
.L_38:
        /*002c*/ 	.word	0x00000000
        /*0030*/ 	.short	0x0002
        /*0032*/ 	.short	0x0010
        /*0034*/ 	.byte	0x00, 0xf0, 0x11, 0x00


	//----- nvinfo : EIATTR_KPARAM_INFO
	.align		4
.L_39:
        /*0038*/ 	.byte	0x04, 0x17
        /*003a*/ 	.short	(.L_41 - .L_40)
.L_40:
        /*003c*/ 	.word	0x00000000
        /*0040*/ 	.short	0x0001
        /*0042*/ 	.short	0x0008
        /*0044*/ 	.byte	0x00, 0xf5, 0x21, 0x00


	//----- nvinfo : EIATTR_KPARAM_INFO
	.align		4
.L_41:
        /*0048*/ 	.byte	0x04, 0x17
        /*004a*/ 	.short	(.L_43 - .L_42)
.L_42:
        /*004c*/ 	.word	0x00000000
        /*0050*/ 	.short	0x0000
        /*0052*/ 	.short	0x0000
        /*0054*/ 	.byte	0x00, 0xf5, 0x21, 0x00


	//----- nvinfo : EIATTR_SPARSE_MMA_MASK
	.align		4
.L_43:
        /*0058*/ 	.byte	0x03, 0x50
        /*005a*/ 	.short	0x0000


	//----- nvinfo : EIATTR_MAXREG_COUNT
	.align		4
        /*005c*/ 	.byte	0x03, 0x1b
        /*005e*/ 	.short	0x00ff


	//----- nvinfo : EIATTR_MERCURY_ISA_VERSION
	.align		4
        /*0060*/ 	.byte	0x03, 0x5f
        /*0062*/ 	.short	0x0101


	//----- nvinfo : EIATTR_VRC_CTA_INIT_COUNT
	.align		4
        /*0064*/ 	.byte	0x02, 0x4a
	.zero		1
	.zero		1


	//----- nvinfo : EIATTR_EXIT_INSTR_OFFSETS
	.align		4
        /*0068*/ 	.byte	0x04, 0x1c
        /*006a*/ 	.short	(.L_45 - .L_44)


	//   ....[0]....
.L_44:
        /*006c*/ 	.word	0x00000bd0


	//----- nvinfo : EIATTR_CRS_STACK_SIZE
	.align		4
.L_45:
        /*0070*/ 	.byte	0x04, 0x1e
        /*0072*/ 	.short	(.L_47 - .L_46)
.L_46:
        /*0074*/ 	.word	0x00000000


	//----- nvinfo : EIATTR_CBANK_PARAM_SIZE
	.align		4
.L_47:
        /*0078*/ 	.byte	0x03, 0x19
        /*007a*/ 	.short	0x001c


	//----- nvinfo : EIATTR_PARAM_CBANK
	.align		4
        /*007c*/ 	.byte	0x04, 0x0a
        /*007e*/ 	.short	(.L_49 - .L_48)
	.align		4
.L_48:
        /*0080*/ 	.word	index@(.nv.constant0._Z16convert_to_tiledPKiPjjjj)
        /*0084*/ 	.short	0x0380
        /*0086*/ 	.short	0x001c


	//----- nvinfo : EIATTR_SW_WAR
	.align		4
.L_49:
        /*0088*/ 	.byte	0x04, 0x36
        /*008a*/ 	.short	(.L_51 - .L_50)
.L_50:
        /*008c*/ 	.word	0x00000008
.L_51:


//--------------------- .nv.callgraph             --------------------------
	.section	.nv.callgraph,"",@"SHT_CUDA_CALLGRAPH"
	.align	4
	.sectionentsize	8
	.align		4
        /*0000*/ 	.word	0x00000000
	.align		4
        /*0004*/ 	.word	0xffffffff
	.align		4
        /*0008*/ 	.word	0x00000000
	.align		4
        /*000c*/ 	.word	0xfffffffe
	.align		4
        /*0010*/ 	.word	0x00000000
	.align		4
        /*0014*/ 	.word	0xfffffffd
	.align		4
        /*0018*/ 	.word	0x00000000
	.align		4
        /*001c*/ 	.word	0xfffffffc


//--------------------- .text._Z18convert_from_tiledPiPKjjjj --------------------------
	.section	.text._Z18convert_from_tiledPiPKjjjj,"ax",@progbits
	.align	128
        .global         _Z18convert_from_tiledPiPKjjjj
        .type           _Z18convert_from_tiledPiPKjjjj,@function
        .size           _Z18convert_from_tiledPiPKjjjj,(.L_x_10 - _Z18convert_from_tiledPiPKjjjj)
        .other          _Z18convert_from_tiledPiPKjjjj,@"STO_CUDA_ENTRY STV_DEFAULT"
_Z18convert_from_tiledPiPKjjjj:
.text._Z18convert_from_tiledPiPKjjjj:
[----:B------:R-:W-:Y:S08]  /*0000*/  LDC R1, c[0x0][0x37c] ;  /* 0x0000df00ff017b82 */ /* 0x000ff00000000800 */
[----:B------:R-:W0:Y:S01]  /*0010*/  LDC R2, c[0x0][0x390] ;  /* 0x0000e400ff027b82 */ /* 0x000e220000000800 */
[----:B------:R-:W1:Y:S01]  /*0020*/  S2R R0, SR_TID.X ;  /* 0x0000000000007919 */ /* 0x000e620000002100 */
[----:B------:R-:W2:Y:S06]  /*0030*/  S2R R4, SR_TID.Y ;  /* 0x0000000000047919 */ /* 0x000eac0000002200 */
[----:B------:R-:W3:Y:S08]  /*0040*/  S2UR UR4, SR_CTAID.X ;  /* 0x00000000000479c3 */ /* 0x000ef00000002500 */
[----:B------:R-:W1:Y:S08]  /*0050*/  LDC R5, c[0x0][0x360] ;  /* 0x0000d800ff057b82 */ /* 0x000e700000000800 */
[----:B------:R-:W4:Y:S01]  /*0060*/  LDC R3, c[0x0][0x364] ;  /* 0x0000d900ff037b82 */ /* 0x000f220000000800 */
[----:B0-----:R-:W-:-:S05]  /*0070*/  IMAD.SHL.U32 R8, R2, 0x20, RZ ;  /* 0x0000002002087824 */ /* 0x001fca00078e00ff */
[----:B------:R-:W-:Y:S02]  /*0080*/  ISETP.GE.AND P0, PT, R8, 0x1, PT ;  /* 0x000000010800780c */ /* 0x000fe40003f06270 */
[----:B------:R-:W0:Y:S01]  /*0090*/  LDC.64 R6, c[0x0][0x388] ;  /* 0x0000e200ff067b82 */ /* 0x000e220000000a00 */
[----:B---3--:R-:W-:-:S04]  /*00a0*/  USHF.L.U32 UR4, UR4, 0x8, URZ ;  /* 0x0000000804047899 */ /* 0x008fc800080006ff */
[----:B------:R-:W-:-:S03]  /*00b0*/  USHF.R.S32.HI UR4, URZ, 0x8, UR4 ;  /* 0x00000008ff047899 */ /* 0x000fc60008011404 */
[----:B------:R-:W3:Y:S03]  /*00c0*/  S2UR UR6, SR_CTAID.Y ;  /* 0x00000000000679c3 */ /* 0x000ee60000002600 */
[----:B-1----:R-:W-:Y:S01]  /*00d0*/  IMAD R5, R5, UR4, R0 ;  /* 0x0000000405057c24 */ /* 0x002fe2000f8e0200 */
[----:B--23--:R-:W-:Y:S06]  /*00e0*/  @!P0 EXIT ;  /* 0x000000000000894d */ /* 0x00cfec0003800000 */
[----:B----4-:R-:W-:Y:S01]  /*00f0*/  IMAD R0, R3, UR6, R4 ;  /* 0x0000000603007c24 */ /* 0x010fe2000f8e0204 */
[----:B------:R-:W1:Y:S01]  /*0100*/  LDCU.64 UR4, c[0x0][0x358] ;  /* 0x00006b00ff0477ac */ /* 0x000e620008000a00 */
[----:B------:R-:W-:Y:S02]  /*0110*/  IMAD.SHL.U32 R4, R2, 0x8, RZ ;  /* 0x0000000802047824 */ /* 0x000fe400078e00ff */
[----:B------:R-:W-:-:S03]  /*0120*/  IMAD R9, R5, R2, RZ ;  /* 0x0000000205097224 */ /* 0x000fc600078e02ff */
[----:B------:R-:W-:Y:S01]  /*0130*/  VIMNMX.U32 R12, PT, PT, R4, 0x1, !PT ;  /* 0x00000001040c7848 */ /* 0x000fe20007fe0000 */
[----:B------:R-:W-:-:S03]  /*0140*/  IMAD.IADD R3, R9, 0x1, R0 ;  /* 0x0000000109037824 */ /* 0x000fc600078e0200 */
[----:B------:R-:W2:Y:S01]  /*0150*/  I2F.U32.RP R10, R12 ;  /* 0x0000000c000a7306 */ /* 0x000ea20000209000 */
[----:B------:R-:W-:Y:S01]  /*0160*/  LEA R13, R5, 0x8, 0x5 ;  /* 0x00000008050d7811 */ /* 0x000fe200078e28ff */
[----:B0-----:R-:W-:-:S06]  /*0170*/  IMAD.WIDE R6, R3, 0x4, R6 ;  /* 0x0000000403067825 */ /* 0x001fcc00078e0206 */
[----:B--2---:R-:W0:Y:S01]  /*0180*/  MUFU.RCP R10, R10 ;  /* 0x0000000a000a7308 */ /* 0x004e220000001000 */
[----:B------:R-:W-:Y:S01]  /*0190*/  IMAD R13, R13, R2, RZ ;  /* 0x000000020d0d7224 */ /* 0x000fe200078e02ff */
[----:B-1----:R1:W5:Y:S01]  /*01a0*/  LDG.E R3, desc[UR4][R6.64] ;  /* 0x0000000406037981 */ /* 0x002362000c1e1900 */
[----:B------:R-:W-:Y:S01]  /*01b0*/  IMAD.SHL.U32 R5, R9, 0x20, RZ ;  /* 0x0000002009057824 */ /* 0x000fe200078e00ff */
[----:B------:R-:W-:Y:S01]  /*01c0*/  ISETP.NE.U32.AND P3, PT, R12, RZ, PT ;  /* 0x000000ff0c00720c */ /* 0x000fe20003f65070 */
[----:B------:R-:W-:Y:S01]  /*01d0*/  IMAD.MOV R11, RZ, RZ, -R12 ;  /* 0x000000ffff0b7224 */ /* 0x000fe200078e0a0c */
[----:B------:R-:W-:Y:S02]  /*01e0*/  BSSY.RECONVERGENT B0, `(.L_x_0) ;  /* 0x000006b000007945 */ /* 0x000fe40003800200 */
[----:B------:R-:W-:-:S05]  /*01f0*/  VIADDMNMX R8, R5, R8, R13, !PT ;  /* 0x0000000805087246 */ /* 0x000fca000780010d */
[----:B-1----:R-:W-:Y:S02]  /*0200*/  IMAD.IADD R6, R8, 0x1, -R13 ;  /* 0x0000000108067824 */ /* 0x002fe400078e0a0d */
[----:B------:R-:W-:Y:S02]  /*0210*/  IMAD.MOV.U32 R8, RZ, RZ, RZ ;  /* 0x000000ffff087224 */ /* 0x000fe400078e00ff */
[----:B0-----:R-:W-:Y:S01]  /*0220*/  VIADD R9, R10, 0xffffffe ;  /* 0x0ffffffe0a097836 */ /* 0x001fe20000000000 */
[C---:B------:R-:W-:Y:S01]  /*0230*/  ISETP.NE.AND P0, PT, R6.reuse, RZ, PT ;  /* 0x000000ff0600720c */ /* 0x040fe20003f05270 */
[----:B------:R-:W-:-:S03]  /*0240*/  VIADD R7, R6, 0xffffffff ;  /* 0xffffffff06077836 */ /* 0x000fc60000000000 */
[----:B------:R-:W-:Y:S01]  /*0250*/  SEL R10, RZ, 0x1, !P0 ;  /* 0x00000001ff0a7807 */ /* 0x000fe20004000000 */
[----:B------:R-:W0:Y:S08]  /*0260*/  F2I.FTZ.U32.TRUNC.NTZ R9, R9 ;  /* 0x0000000900097305 */ /* 0x000e30000021f000 */
[----:B------:R-:W-:Y:S02]  /*0270*/  @!P0 IMAD.MOV R7, RZ, RZ, R6 ;  /* 0x000000ffff078224 */ /* 0x000fe400078e0206 */
[----:B0-----:R-:W-:-:S04]  /*0280*/  IMAD R11, R11, R9, RZ ;  /* 0x000000090b0b7224 */ /* 0x001fc800078e02ff */
[----:B------:R-:W-:-:S06]  /*0290*/  IMAD.HI.U32 R8, R9, R11, R8 ;  /* 0x0000000b09087227 */ /* 0x000fcc00078e0008 */
[----:B------:R-:W-:-:S04]  /*02a0*/  IMAD.HI.U32 R11, R8, R7, RZ ;  /* 0x00000007080b7227 */ /* 0x000fc800078e00ff */
[----:B------:R-:W-:Y:S02]  /*02b0*/  IMAD.MOV R6, RZ, RZ, -R11 ;  /* 0x000000ffff067224 */ /* 0x000fe400078e0a0b */
[----:B------:R-:W-:Y:S02]  /*02c0*/  IMAD.MOV.U32 R8, RZ, RZ, RZ ;  /* 0x000000ffff087224 */ /* 0x000fe400078e00ff */
[----:B------:R-:W-:-:S05]  /*02d0*/  IMAD R7, R12, R6, R7 ;  /* 0x000000060c077224 */ /* 0x000fca00078e0207 */
[----:B------:R-:W-:-:S13]  /*02e0*/  ISETP.GE.U32.AND P1, PT, R7, R12, PT ;  /* 0x0000000c0700720c */ /* 0x000fda0003f26070 */
[----:B------:R-:W-:Y:S02]  /*02f0*/  @P1 IMAD.IADD R7, R7, 0x1, -R12 ;  /* 0x0000000107071824 */ /* 0x000fe400078e0a0c */
[----:B------:R-:W-:-:S03]  /*0300*/  @P1 VIADD R11, R11, 0x1 ;  /* 0x000000010b0b1836 */ /* 0x000fc60000000000 */
[----:B------:R-:W-:-:S13]  /*0310*/  ISETP.GE.U32.AND P2, PT, R7, R12, PT ;  /* 0x0000000c0700720c */ /* 0x000fda0003f46070 */
[----:B------:R-:W-:Y:S01]  /*0320*/  @P2 VIADD R11, R11, 0x1 ;  /* 0x000000010b0b2836 */ /* 0x000fe20000000000 */
[----:B------:R-:W-:-:S05]  /*0330*/  @!P3 LOP3.LUT R11, RZ, R12, RZ, 0x33, !PT ;  /* 0x0000000cff0bb212 */ /* 0x000fca00078e33ff */
[----:B------:R-:W-:-:S05]  /*0340*/  IMAD.IADD R10, R10, 0x1, R11 ;  /* 0x000000010a0a7824 */ /* 0x000fca00078e020b */
[----:B------:R-:W-:-:S13]  /*0350*/  ISETP.NE.AND P0, PT, R10, RZ, PT ;  /* 0x000000ff0a00720c */ /* 0x000fda0003f05270 */
[----:B------:R-:W-:Y:S05]  /*0360*/  @!P0 BRA `(.L_x_1) ;  /* 0x0000000400488947 */ /* 0x000fea0003800000 */
[----:B------:R-:W0:Y:S01]  /*0370*/  LDC.64 R6, c[0x0][0x380] ;  /* 0x0000e000ff067b82 */ /* 0x000e220000000a00 */
[----:B------:R-:W-:Y:S01]  /*0380*/  VIADD R8, R10, 0x1 ;  /* 0x000000010a087836 */ /* 0x000fe20000000000 */
[----:B------:R-:W-:Y:S01]  /*0390*/  BSSY.RECONVERGENT B1, `(.L_x_1) ;  /* 0x000004f000017945 */ /* 0x000fe20003800200 */
[C---:B------:R-:W-:Y:S02]  /*03a0*/  IMAD R13, R0.reuse, 0x8, R13 ;  /* 0x00000008000d7824 */ /* 0x040fe400078e020d */
[----:B------:R-:W-:Y:S01]  /*03b0*/  IMAD R11, R0, 0x8, R5 ;  /* 0x00000008000b7824 */ /* 0x000fe200078e0205 */
[----:B------:R-:W-:Y:S01]  /*03c0*/  LOP3.LUT R8, R8, 0xfffffffe, RZ, 0xc0, !PT ;  /* 0xfffffffe08087812 */ /* 0x000fe200078ec0ff */
[----:B------:R-:W-:-:S04]  /*03d0*/  IMAD.MOV.U32 R12, RZ, RZ, RZ ;  /* 0x000000ffff0c7224 */ /* 0x000fc800078e00ff */
[----:B------:R-:W-:-:S07]  /*03e0*/  IMAD.MOV R14, RZ, RZ, -R8 ;  /* 0x000000ffff0e7224 */ /* 0x000fce00078e0a08 */
.L_x_2:
[--C-:B--2--5:R-:W-:Y:S01]  /*03f0*/  SHF.R.U32.HI R15, RZ, R12, R3.reuse ;  /* 0x0000000cff0f7219 */ /* 0x124fe20000011603 */
[----:B------:R-:W-:Y:S01]  /*0400*/  VIADD R18, R12, 0x2 ;  /* 0x000000020c127836 */ /* 0x000fe20000000000 */
[----:B------:R-:W-:Y:S01]  /*0410*/  IADD3 R5, PT, PT, R4, R5, R4 ;  /* 0x0000000504057210 */ /* 0x000fe20007ffe004 */
[C---:B------:R-:W-:Y:S01]  /*0420*/  VIADD R20, R12.reuse, 0x3 ;  /* 0x000000030c147836 */ /* 0x040fe20000000000 */
[----:B------:R-:W-:Y:S01]  /*0430*/  LOP3.LUT R15, R15, 0x1, RZ, 0xc0, !PT ;  /* 0x000000010f0f7812 */ /* 0x000fe200078ec0ff */
[C---:B------:R-:W-:Y:S01]  /*0440*/  VIADD R22, R12.reuse, 0x4 ;  /* 0x000000040c167836 */ /* 0x040fe20000000000 */
[--C-:B------:R-:W-:Y:S01]  /*0450*/  SHF.R.U32.HI R18, RZ, R18, R3.reuse ;  /* 0x00000012ff127219 */ /* 0x100fe20000011603 */
[----:B------:R-:W-:Y:S01]  /*0460*/  VIADD R24, R12, 0x5 ;  /* 0x000000050c187836 */ /* 0x000fe20000000000 */
[----:B------:R-:W-:Y:S01]  /*0470*/  SHF.R.U32.HI R20, RZ, R20, R3 ;  /* 0x00000014ff147219 */ /* 0x000fe20000011603 */
[----:B0-----:R-:W-:Y:S01]  /*0480*/  IMAD.WIDE R8, R11, 0x4, R6 ;  /* 0x000000040b087825 */ /* 0x001fe200078e0206 */
[----:B------:R-:W-:-:S02]  /*0490*/  SHF.R.U32.HI R22, RZ, R22, R3 ;  /* 0x00000016ff167219 */ /* 0x000fc40000011603 */
[--C-:B------:R-:W-:Y:S01]  /*04a0*/  SHF.R.U32.HI R24, RZ, R24, R3.reuse ;  /* 0x00000018ff187219 */ /* 0x100fe20000011603 */
[----:B------:R-:W-:Y:S01]  /*04b0*/  VIADD R16, R12, 0x1 ;  /* 0x000000010c107836 */ /* 0x000fe20000000000 */
[----:B------:R0:W-:Y:S01]  /*04c0*/  STG.E desc[UR4][R8.64], R15 ;  /* 0x0000000f08007986 */ /* 0x0001e2000c101904 */
[----:B------:R-:W-:Y:S01]  /*04d0*/  LOP3.LUT R21, R18, 0x1, RZ, 0xc0, !PT ;  /* 0x0000000112157812 */ /* 0x000fe200078ec0ff */
[----:B------:R-:W-:Y:S01]  /*04e0*/  VIADD R18, R12, 0x6 ;  /* 0x000000060c127836 */ /* 0x000fe20000000000 */
[----:B------:R-:W-:Y:S01]  /*04f0*/  LOP3.LUT R23, R22, 0x1, RZ, 0xc0, !PT ;  /* 0x0000000116177812 */ /* 0x000fe200078ec0ff */
[C---:B------:R-:W-:Y:S01]  /*0500*/  VIADD R22, R12.reuse, 0x8 ;  /* 0x000000080c167836 */ /* 0x040fe20000000000 */
[--C-:B------:R-:W-:Y:S01]  /*0510*/  SHF.R.U32.HI R16, RZ, R16, R3.reuse ;  /* 0x00000010ff107219 */ /* 0x100fe20000011603 */
[----:B------:R-:W-:Y:S01]  /*0520*/  VIADD R26, R12, 0xa ;  /* 0x0000000a0c1a7836 */ /* 0x000fe20000000000 */
[----:B------:R-:W-:Y:S01]  /*0530*/  LOP3.LUT R25, R24, 0x1, RZ, 0xc0, !PT ;  /* 0x0000000118197812 */ /* 0x000fe200078ec0ff */
[----:B------:R-:W-:Y:S01]  /*0540*/  VIADD R24, R12, 0x9 ;  /* 0x000000090c187836 */ /* 0x000fe20000000000 */
[----:B------:R-:W-:Y:S01]  /*0550*/  LOP3.LUT R19, R16, 0x1, RZ, 0xc0, !PT ;  /* 0x0000000110137812 */ /* 0x000fe200078ec0ff */
[----:B------:R1:W-:Y:S01]  /*0560*/  STG.E desc[UR4][R8.64+0x8], R21 ;  /* 0x0000081508007986 */ /* 0x0003e2000c101904 */
[----:B------:R-:W-:Y:S01]  /*0570*/  SHF.R.U32.HI R18, RZ, R18, R3 ;  /* 0x00000012ff127219 */ /* 0x000fe20000011603 */
[----:B------:R-:W-:Y:S01]  /*0580*/  IMAD.WIDE R16, R13, 0x4, R6 ;  /* 0x000000040d107825 */ /* 0x000fe200078e0206 */
[----:B0-----:R-:W-:Y:S01]  /*0590*/  LOP3.LUT R15, R20, 0x1, RZ, 0xc0, !PT ;  /* 0x00000001140f7812 */ /* 0x001fe200078ec0ff */
[----:B------:R0:W-:Y:S01]  /*05a0*/  STG.E desc[UR4][R8.64+0x4], R19 ;  /* 0x0000041308007986 */ /* 0x0001e2000c101904 */
[--C-:B------:R-:W-:Y:S01]  /*05b0*/  SHF.R.U32.HI R22, RZ, R22, R3.reuse ;  /* 0x00000016ff167219 */ /* 0x100fe20000011603 */
[----:B------:R-:W-:Y:S01]  /*05c0*/  VIADD R20, R12, 0x7 ;  /* 0x000000070c147836 */ /* 0x000fe20000000000 */
[--C-:B------:R-:W-:Y:S01]  /*05d0*/  SHF.R.U32.HI R24, RZ, R24, R3.reuse ;  /* 0x00000018ff187219 */ /* 0x100fe20000011603 */
[----:B------:R2:W-:Y:S01]  /*05e0*/  STG.E desc[UR4][R8.64+0xc], R15 ;  /* 0x00000c0f08007986 */ /* 0x0005e2000c101904 */
[--C-:B------:R-:W-:Y:S01]  /*05f0*/  SHF.R.U32.HI R26, RZ, R26, R3.reuse ;  /* 0x0000001aff1a7219 */ /* 0x100fe20000011603 */
[----:B------:R-:W-:Y:S01]  /*0600*/  VIADD R14, R14, 0x2 ;  /* 0x000000020e0e7836 */ /* 0x000fe20000000000 */
[--C-:B------:R-:W-:Y:S01]  /*0610*/  SHF.R.U32.HI R20, RZ, R20, R3.reuse ;  /* 0x00000014ff147219 */ /* 0x100fe20000011603 */
[----:B------:R3:W-:Y:S01]  /*0620*/  STG.E desc[UR4][R8.64+0x10], R23 ;  /* 0x0000101708007986 */ /* 0x0007e2000c101904 */
[----:B-1----:R-:W-:Y:S01]  /*0630*/  LOP3.LUT R21, R22, 0x1, RZ, 0xc0, !PT ;  /* 0x0000000116157812 */ /* 0x002fe200078ec0ff */
[----:B------:R-:W-:Y:S01]  /*0640*/  VIADD R22, R12, 0xd ;  /* 0x0000000d0c167836 */ /* 0x000fe20000000000 */
[----:B------:R-:W-:Y:S01]  /*0650*/  ISETP.NE.AND P0, PT, R14, RZ, PT ;  /* 0x000000ff0e00720c */ /* 0x000fe20003f05270 */
[----:B------:R1:W-:Y:S01]  /*0660*/  STG.E desc[UR4][R8.64+0x14], R25 ;  /* 0x0000141908007986 */ /* 0x0003e2000c101904 */
[----:B0-----:R-:W-:Y:S01]  /*0670*/  LOP3.LUT R19, R20, 0x1, RZ, 0xc0, !PT ;  /* 0x0000000114137812 */ /* 0x001fe200078ec0ff */
[----:B------:R-:W-:Y:S01]  /*0680*/  VIADD R20, R12, 0xc ;  /* 0x0000000c0c147836 */ /* 0x000fe20000000000 */
[----:B------:R-:W-:Y:S01]  /*0690*/  SHF.R.U32.HI R22, RZ, R22, R3 ;  /* 0x00000016ff167219 */ /* 0x000fe20000011603 */
[----:B------:R-:W-:Y:S01]  /*06a0*/  IMAD R11, R2, 0x10, R11 ;  /* 0x00000010020b7824 */ /* 0x000fe200078e020b */
[----:B--2---:R-:W-:Y:S01]  /*06b0*/  LOP3.LUT R15, R18, 0x1, RZ, 0xc0, !PT ;  /* 0x00000001120f7812 */ /* 0x004fe200078ec0ff */
[----:B------:R-:W-:Y:S01]  /*06c0*/  VIADD R18, R12, 0xb ;  /* 0x0000000b0c127836 */ /* 0x000fe20000000000 */
[--C-:B------:R-:W-:Y:S01]  /*06d0*/  SHF.R.U32.HI R20, RZ, R20, R3.reuse ;  /* 0x00000014ff147219 */ /* 0x100fe20000011603 */
[----:B------:R0:W-:Y:S01]  /*06e0*/  STG.E desc[UR4][R8.64+0x1c], R19 ;  /* 0x00001c1308007986 */ /* 0x0001e2000c101904 */
[----:B---3--:R-:W-:Y:S01]  /*06f0*/  LOP3.LUT R23, R24, 0x1, RZ, 0xc0, !PT ;  /* 0x0000000118177812 */ /* 0x008fe200078ec0ff */
[----:B------:R-:W-:Y:S01]  /*0700*/  VIADD R24, R12, 0xe ;  /* 0x0000000e0c187836 */ /* 0x000fe20000000000 */
[--C-:B------:R-:W-:Y:S01]  /*0710*/  SHF.R.U32.HI R18, RZ, R18, R3.reuse ;  /* 0x00000012ff127219 */ /* 0x100fe20000011603 */
[----:B------:R2:W-:Y:S01]  /*0720*/  STG.E desc[UR4][R8.64+0x18], R15 ;  /* 0x0000180f08007986 */ /* 0x0005e2000c101904 */
[----:B-1----:R-:W-:Y:S01]  /*0730*/  LOP3.LUT R25, R26, 0x1, RZ, 0xc0, !PT ;  /* 0x000000011a197812 */ /* 0x002fe200078ec0ff */
[----:B------:R-:W-:Y:S01]  /*0740*/  VIADD R26, R12, 0xf ;  /* 0x0000000f0c1a7836 */ /* 0x000fe20000000000 */
[----:B------:R-:W-:Y:S01]  /*0750*/  SHF.R.U32.HI R24, RZ, R24, R3 ;  /* 0x00000018ff187219 */ /* 0x000fe20000011603 */
[----:B------:R1:W-:Y:S01]  /*0760*/  STG.E desc[UR4][R16.64], R21 ;  /* 0x0000001510007986 */ /* 0x0003e2000c101904 */
[----:B------:R-:W-:-:S02]  /*0770*/  IMAD R13, R2, 0x10, R13 ;  /* 0x00000010020d7824 */ /* 0x000fc400078e020d */
[----:B------:R-:W-:Y:S01]  /*0780*/  SHF.R.U32.HI R26, RZ, R26, R3 ;  /* 0x0000001aff1a7219 */ /* 0x000fe20000011603 */
[----:B------:R3:W-:Y:S01]  /*0790*/  STG.E desc[UR4][R16.64+0x4], R23 ;  /* 0x0000041710007986 */ /* 0x0007e2000c101904 */
[----:B0-----:R-:W-:Y:S02]  /*07a0*/  LOP3.LUT R19, R22, 0x1, RZ, 0xc0, !PT ;  /* 0x0000000116137812 */ /* 0x001fe400078ec0ff */
[----:B--2---:R-:W-:Y:S01]  /*07b0*/  LOP3.LUT R9, R18, 0x1, RZ, 0xc0, !PT ;  /* 0x0000000112097812 */ /* 0x004fe200078ec0ff */
[----:B------:R2:W-:Y:S01]  /*07c0*/  STG.E desc[UR4][R16.64+0x8], R25 ;  /* 0x0000081910007986 */ /* 0x0005e2000c101904 */
[----:B------:R-:W-:Y:S01]  /*07d0*/  LOP3.LUT R15, R20, 0x1, RZ, 0xc0, !PT ;  /* 0x00000001140f7812 */ /* 0x000fe200078ec0ff */
[----:B------:R-:W-:Y:S01]  /*07e0*/  VIADD R8, R12, 0x10 ;  /* 0x000000100c087836 */ /* 0x000fe20000000000 */
[----:B-1----:R-:W-:Y:S01]  /*07f0*/  LOP3.LUT R21, R24, 0x1, RZ, 0xc0, !PT ;  /* 0x0000000118157812 */ /* 0x002fe200078ec0ff */
[----:B------:R2:W-:Y:S02]  /*0800*/  STG.E desc[UR4][R16.64+0xc], R9 ;  /* 0x00000c0910007986 */ /* 0x0005e4000c101904 */
[----:B------:R-:W-:Y:S01]  /*0810*/  IMAD.MOV.U32 R12, RZ, RZ, R8 ;  /* 0x000000ffff0c7224 */ /* 0x000fe200078e0008 */
[----:B---3--:R-:W-:Y:S01]  /*0820*/  LOP3.LUT R23, R26, 0x1, RZ, 0xc0, !PT ;  /* 0x000000011a177812 */ /* 0x008fe200078ec0ff */
[----:B------:R2:W-:Y:S04]  /*0830*/  STG.E desc[UR4][R16.64+0x10], R15 ;  /* 0x0000100f10007986 */ /* 0x0005e8000c101904 */
[----:B------:R2:W-:Y:S04]  /*0840*/  STG.E desc[UR4][R16.64+0x14], R19 ;  /* 0x0000141310007986 */ /* 0x0005e8000c101904 */
[----:B------:R2:W-:Y:S04]  /*0850*/  STG.E desc[UR4][R16.64+0x18], R21 ;  /* 0x0000181510007986 */ /* 0x0005e8000c101904 */
[----:B------:R2:W-:Y:S01]  /*0860*/  STG.E desc[UR4][R16.64+0x1c], R23 ;  /* 0x00001c1710007986 */ /* 0x0005e2000c101904 */
[----:B------:R-:W-:Y:S05]  /*0870*/  @P0 BRA `(.L_x_2) ;  /* 0xfffffff800dc0947 */ /* 0x000fea000383ffff */
[----:B------:R-:W-:Y:S05]  /*0880*/  BSYNC.RECONVERGENT B1 ;  /* 0x0000000000017941 */ /* 0x000fea0003800200 */
.L_x_1:
[----:B------:R-:W-:Y:S05]  /*0890*/  BSYNC.RECONVERGENT B0 ;  /* 0x0000000000007941 */ /* 0x000fea0003800200 */
.L_x_0:
[----:B------:R-:W-:-:S04]  /*08a0*/  LOP3.LUT R10, R10, 0x1, RZ, 0xc0, !PT ;  /* 0x000000010a0a7812 */ /* 0x000fc800078ec0ff */
[----:B------:R-:W-:-:S13]  /*08b0*/  ISETP.NE.U32.AND P0, PT, R10, 0x1, PT ;  /* 0x000000010a00780c */ /* 0x000fda0003f05070 */
[----:B------:R-:W-:Y:S05]  /*08c0*/  @!P0 EXIT ;  /* 0x000000000000894d */ /* 0x000fea0003800000 */
[----:B------:R-:W0:Y:S01]  /*08d0*/  LDC.64 R6, c[0x0][0x380] ;  /* 0x0000e000ff067b82 */ /* 0x000e220000000a00 */
[----:B------:R-:W-:Y:S01]  /*08e0*/  IMAD R5, R0, 0x8, R5 ;  /* 0x0000000800057824 */ /* 0x000fe200078e0205 */
[--C-:B-----5:R-:W-:Y:S01]  /*08f0*/  SHF.R.U32.HI R2, RZ, R8, R3.reuse ;  /* 0x00000008ff027219 */ /* 0x120fe20000011603 */
[C---:B------:R-:W-:Y:S02]  /*0900*/  VIADD R0, R8.reuse, 0x1 ;  /* 0x0000000108007836 */ /* 0x040fe40000000000 */
[C---:B------:R-:W-:Y:S02]  /*0910*/  VIADD R10, R8.reuse, 0x3 ;  /* 0x00000003080a7836 */ /* 0x040fe40000000000 */
[C---:B------:R-:W-:Y:S01]  /*0920*/  VIADD R12, R8.reuse, 0x4 ;  /* 0x00000004080c7836 */ /* 0x040fe20000000000 */
[--C-:B------:R-:W-:Y:S01]  /*0930*/  SHF.R.U32.HI R0, RZ, R0, R3.reuse ;  /* 0x00000000ff007219 */ /* 0x100fe20000011603 */
[C---:B--2---:R-:W-:Y:S01]  /*0940*/  VIADD R16, R8.reuse, 0x6 ;  /* 0x0000000608107836 */ /* 0x044fe20000000000 */
[--C-:B------:R-:W-:Y:S01]  /*0950*/  SHF.R.U32.HI R10, RZ, R10, R3.reuse ;  /* 0x0000000aff0a7219 */ /* 0x100fe20000011603 */
[----:B------:R-:W-:Y:S01]  /*0960*/  VIADD R14, R8, 0x5 ;  /* 0x00000005080e7836 */ /* 0x000fe20000000000 */
[----:B------:R-:W-:-:S02]  /*0970*/  SHF.R.U32.HI R12, RZ, R12, R3 ;  /* 0x0000000cff0c7219 */ /* 0x000fc40000011603 */
[--C-:B------:R-:W-:Y:S02]  /*0980*/  SHF.R.U32.HI R16, RZ, R16, R3.reuse ;  /* 0x00000010ff107219 */ /* 0x100fe40000011603 */
[----:B------:R-:W-:Y:S02]  /*0990*/  SHF.R.U32.HI R14, RZ, R14, R3 ;  /* 0x0000000eff0e7219 */ /* 0x000fe40000011603 */
[----:B------:R-:W-:Y:S02]  /*09a0*/  LOP3.LUT R9, R0, 0x1, RZ, 0xc0, !PT ;  /* 0x0000000100097812 */ /* 0x000fe400078ec0ff */
[----:B------:R-:W-:Y:S02]  /*09b0*/  LOP3.LUT R13, R12, 0x1, RZ, 0xc0, !PT ;  /* 0x000000010c0d7812 */ /* 0x000fe400078ec0ff */
[----:B------:R-:W-:Y:S01]  /*09c0*/  LOP3.LUT R17, R16, 0x1, RZ, 0xc0, !PT ;  /* 0x0000000110117812 */ /* 0x000fe200078ec0ff */
[----:B0-----:R-:W-:Y:S01]  /*09d0*/  IMAD.WIDE R4, R5, 0x4, R6 ;  /* 0x0000000405047825 */ /* 0x001fe200078e0206 */
[----:B------:R-:W-:-:S02]  /*09e0*/  LOP3.LUT R7, R2, 0x1, RZ, 0xc0, !PT ;  /* 0x0000000102077812 */ /* 0x000fc400078ec0ff */
[----:B------:R-:W-:Y:S01]  /*09f0*/  LOP3.LUT R15, R14, 0x1, RZ, 0xc0, !PT ;  /* 0x000000010e0f7812 */ /* 0x000fe200078ec0ff */
[C---:B------:R-:W-:Y:S01]  /*0a00*/  VIADD R6, R8.reuse, 0x2 ;  /* 0x0000000208067836 */ /* 0x040fe20000000000 */
[----:B------:R-:W-:Y:S01]  /*0a10*/  STG.E desc[UR4][R4.64+0x4], R9 ;  /* 0x0000040904007986 */ /* 0x000fe2000c101904 */
[----:B------:R-:W-:-:S03]  /*0a20*/  VIADD R8, R8, 0x7 ;  /* 0x0000000708087836 */ /* 0x000fc60000000000 */
[--C-:B------:R-:W-:Y:S01]  /*0a30*/  SHF.R.U32.HI R6, RZ, R6, R3.reuse ;  /* 0x00000006ff067219 */ /* 0x100fe20000011603 */
[----:B------:R-:W-:Y:S01]  /*0a40*/  STG.E desc[UR4][R4.64], R7 ;  /* 0x0000000704007986 */ /* 0x000fe2000c101904 */
[----:B------:R-:W-:Y:S02]  /*0a50*/  SHF.R.U32.HI R8, RZ, R8, R3 ;  /* 0x00000008ff087219 */ /* 0x000fe40000011603 */
[----:B------:R-:W-:Y:S01]  /*0a60*/  LOP3.LUT R11, R6, 0x1, RZ, 0xc0, !PT ;  /* 0x00000001060b7812 */ /* 0x000fe200078ec0ff */
[----:B------:R-:W-:Y:S01]  /*0a70*/  STG.E desc[UR4][R4.64+0x10], R13 ;  /* 0x0000100d04007986 */ /* 0x000fe2000c101904 */
[----:B------:R-:W-:Y:S02]  /*0a80*/  LOP3.LUT R3, R10, 0x1, RZ, 0xc0, !PT ;  /* 0x000000010a037812 */ /* 0x000fe400078ec0ff */
[----:B------:R-:W-:Y:S01]  /*0a90*/  LOP3.LUT R19, R8, 0x1, RZ, 0xc0, !PT ;  /* 0x0000000108137812 */ /* 0x000fe200078ec0ff */
[----:B------:R-:W-:Y:S04]  /*0aa0*/  STG.E desc[UR4][R4.64+0x8], R11 ;  /* 0x0000080b04007986 */ /* 0x000fe8000c101904 */
[----:B------:R-:W-:Y:S04]  /*0ab0*/  STG.E desc[UR4][R4.64+0xc], R3 ;  /* 0x00000c0304007986 */ /* 0x000fe8000c101904 */
[----:B------:R-:W-:Y:S04]  /*0ac0*/  STG.E desc[UR4][R4.64+0x18], R17 ;  /* 0x0000181104007986 */ /* 0x000fe8000c101904 */
[----:B------:R-:W-:Y:S04]  /*0ad0*/  STG.E desc[UR4][R4.64+0x14], R15 ;  /* 0x0000140f04007986 */ /* 0x000fe8000c101904 */
[----:B------:R-:W-:Y:S01]  /*0ae0*/  STG.E desc[UR4][R4.64+0x1c], R19 ;  /* 0x00001c1304007986 */ /* 0x000fe2000c101904 */
[----:B------:R-:W-:Y:S05]  /*0af0*/  EXIT ;  /* 0x000000000000794d */ /* 0x000fea0003800000 */
.L_x_3:
[----:B------:R-:W-:-:S00]  /*0b00*/  BRA `(.L_x_3) ;  /* 0xfffffffc00fc7947 */ /* 0x000fc0000383ffff */
[----:B------:R-:W-:-:S00]  /*0b10*/  NOP ;  /* 0x0000000000007918 */ /* 0x000fc00000000000 */
        /* <DEDUP_REMOVED lines=14> */
.L_x_10:


//--------------------- .text._Z16convert_to_tiledPKiPjjjj --------------------------
	.section	.text._Z16convert_to_tiledPKiPjjjj,"ax",@progbits
	.align	128
        .global         _Z16convert_to_tiledPKiPjjjj
        .type           _Z16convert_to_tiledPKiPjjjj,@function
        .size           _Z16convert_to_tiledPKiPjjjj,(.L_x_11 - _Z16convert_to_tiledPKiPjjjj)
        .other          _Z16convert_to_tiledPKiPjjjj,@"STO_CUDA_ENTRY STV_DEFAULT"
_Z16convert_to_tiledPKiPjjjj:
.text._Z16convert_to_tiledPKiPjjjj:
[----:B------:R-:W-:Y:S08]  /*0000*/  LDC R1, c[0x0][0x37c] ;  /* 0x0000df00ff017b82 */ /* 0x000ff00000000800 */
[----:B------:R-:W0:Y:S01]  /*0010*/  LDC R0, c[0x0][0x390] ;  /* 0x0000e400ff007b82 */ /* 0x000e220000000800 */
[----:B------:R-:W1:Y:S01]  /*0020*/  S2R R4, SR_TID.X ;  /* 0x0000000000047919 */ /* 0x000e620000002100 */
[----:B------:R-:W2:Y:S01]  /*0030*/  LDCU.64 UR6, c[0x0][0x358] ;  /* 0x00006b00ff0677ac */ /* 0x000ea20008000a00 */
[----:B------:R-:W-:Y:S01]  /*0040*/  IMAD.MOV.U32 R19, RZ, RZ, RZ ;  /* 0x000000ffff137224 */ /* 0x000fe200078e00ff */
[----:B------:R-:W3:Y:S04]  /*0050*/  S2R R5, SR_TID.Y ;  /* 0x0000000000057919 */ /* 0x000ee80000002200 */
[----:B------:R-:W4:Y:S08]  /*0060*/  S2UR UR4, SR_CTAID.X ;  /* 0x00000000000479c3 */ /* 0x000f300000002500 */
[----:B------:R-:W1:Y:S08]  /*0070*/  LDC R3, c[0x0][0x360] ;  /* 0x0000d800ff037b82 */ /* 0x000e700000000800 */
[----:B------:R-:W3:Y:S01]  /*0080*/  S2UR UR5, SR_CTAID.Y ;  /* 0x00000000000579c3 */ /* 0x000ee20000002600 */
[----:B0-----:R-:W-:-:S05]  /*0090*/  IMAD.SHL.U32 R2, R0, 0x20, RZ ;  /* 0x0000002000027824 */ /* 0x001fca00078e00ff */
[----:B------:R-:W-:Y:S02]  /*00a0*/  ISETP.GE.AND P0, PT, R2, 0x1, PT ;  /* 0x000000010200780c */ /* 0x000fe40003f06270 */
[----:B------:R-:W3:Y:S01]  /*00b0*/  LDC R8, c[0x0][0x364] ;  /* 0x0000d900ff087b82 */ /* 0x000ee20000000800 */
[----:B----4-:R-:W-:-:S04]  /*00c0*/  USHF.L.U32 UR4, UR4, 0x8, URZ ;  /* 0x0000000804047899 */ /* 0x010fc800080006ff */
[----:B------:R-:W-:-:S06]  /*00d0*/  USHF.R.S32.HI UR4, URZ, 0x8, UR4 ;  /* 0x00000008ff047899 */ /* 0x000fcc0008011404 */
[----:B-1----:R-:W-:-:S04]  /*00e0*/  IMAD R3, R3, UR4, R4 ;  /* 0x0000000403037c24 */ /* 0x002fc8000f8e0204 */
[----:B------:R-:W-:Y:S02]  /*00f0*/  IMAD R11, R3, R0, RZ ;  /* 0x00000000030b7224 */ /* 0x000fe400078e02ff */
[----:B---3--:R-:W-:Y:S01]  /*0100*/  IMAD R8, R8, UR5, R5 ;  /* 0x0000000508087c24 */ /* 0x008fe2000f8e0205 */
[----:B--2---:R-:W-:Y:S06]  /*0110*/  @!P0 BRA `(.L_x_4) ;  /* 0x00000008009c8947 */ /* 0x004fec0003800000 */
[----:B------:R-:W-:Y:S01]  /*0120*/  IMAD.SHL.U32 R10, R0, 0x8, RZ ;  /* 0x00000008000a7824 */ /* 0x000fe200078e00ff */
[----:B------:R-:W-:Y:S01]  /*0130*/  LEA R13, R3, 0x8, 0x5 ;  /* 0x00000008030d7811 */ /* 0x000fe200078e28ff */
[----:B------:R-:W-:Y:S01]  /*0140*/  IMAD.SHL.U32 R15, R11, 0x20, RZ ;  /* 0x000000200b0f7824 */ /* 0x000fe200078e00ff */
[----:B------:R-:W-:Y:S01]  /*0150*/  BSSY.RECONVERGENT B0, `(.L_x_5) ;  /* 0x000007a000007945 */ /* 0x000fe20003800200 */
[----:B------:R-:W-:Y:S01]  /*0160*/  IMAD.MOV.U32 R12, RZ, RZ, 0x1 ;  /* 0x00000001ff0c7424 */ /* 0x000fe200078e00ff */
[----:B------:R-:W-:Y:S01]  /*0170*/  VIMNMX.U32 R6, PT, PT, R10, 0x1, !PT ;  /* 0x000000010a067848 */ /* 0x000fe20007fe0000 */
[----:B------:R-:W-:Y:S02]  /*0180*/  IMAD R13, R13, R0, RZ ;  /* 0x000000000d0d7224 */ /* 0x000fe400078e02ff */
[----:B------:R-:W-:Y:S01]  /*0190*/  IMAD.MOV.U32 R19, RZ, RZ, RZ ;  /* 0x000000ffff137224 */ /* 0x000fe200078e00ff */
[----:B------:R-:W0:Y:S01]  /*01a0*/  I2F.U32.RP R5, R6 ;  /* 0x0000000600057306 */ /* 0x000e220000209000 */
[----:B------:R-:W-:Y:S01]  /*01b0*/  IMAD.MOV R7, RZ, RZ, -R6 ;  /* 0x000000ffff077224 */ /* 0x000fe200078e0a06 */
[----:B------:R-:W-:-:S02]  /*01c0*/  VIADDMNMX R2, R15, R2, R13, !PT ;  /* 0x000000020f027246 */ /* 0x000fc4000780010d */
[----:B------:R-:W-:-:S03]  /*01d0*/  ISETP.NE.U32.AND P3, PT, R6, RZ, PT ;  /* 0x000000ff0600720c */ /* 0x000fc60003f65070 */
[----:B------:R-:W-:Y:S02]  /*01e0*/  IMAD.IADD R4, R2, 0x1, -R13 ;  /* 0x0000000102047824 */ /* 0x000fe400078e0a0d */
[----:B------:R-:W-:-:S03]  /*01f0*/  IMAD.MOV.U32 R2, RZ, RZ, RZ ;  /* 0x000000ffff027224 */ /* 0x000fc600078e00ff */
[C---:B------:R-:W-:Y:S01]  /*0200*/  ISETP.NE.AND P0, PT, R4.reuse, RZ, PT ;  /* 0x000000ff0400720c */ /* 0x040fe20003f05270 */
[----:B0-----:R-:W0:Y:S02]  /*0210*/  MUFU.RCP R5, R5 ;  /* 0x0000000500057308 */ /* 0x001e240000001000 */
[----:B0-----:R-:W-:Y:S02]  /*0220*/  VIADD R3, R5, 0xffffffe ;  /* 0x0ffffffe05037836 */ /* 0x001fe40000000000 */
[----:B------:R-:W-:-:S08]  /*0230*/  VIADD R5, R4, 0xffffffff ;  /* 0xffffffff04057836 */ /* 0x000fd00000000000 */
[----:B------:R-:W-:Y:S01]  /*0240*/  @!P0 IMAD.MOV R5, RZ, RZ, R4 ;  /* 0x000000ffff058224 */ /* 0x000fe200078e0204 */
[----:B------:R-:W0:Y:S02]  /*0250*/  F2I.FTZ.U32.TRUNC.NTZ R3, R3 ;  /* 0x0000000300037305 */ /* 0x000e24000021f000 */
[----:B0-----:R-:W-:-:S04]  /*0260*/  IMAD R7, R7, R3, RZ ;  /* 0x0000000307077224 */ /* 0x001fc800078e02ff */
[----:B------:R-:W-:-:S06]  /*0270*/  IMAD.HI.U32 R2, R3, R7, R2 ;  /* 0x0000000703027227 */ /* 0x000fcc00078e0002 */
[----:B------:R-:W-:-:S04]  /*0280*/  IMAD.HI.U32 R7, R2, R5, RZ ;  /* 0x0000000502077227 */ /* 0x000fc800078e00ff */
[----:B------:R-:W-:-:S04]  /*0290*/  IMAD.MOV R2, RZ, RZ, -R7 ;  /* 0x000000ffff027224 */ /* 0x000fc800078e0a07 */
[----:B------:R-:W-:Y:S01]  /*02a0*/  IMAD R5, R6, R2, R5 ;  /* 0x0000000206057224 */ /* 0x000fe200078e0205 */
[----:B------:R-:W-:-:S04]  /*02b0*/  SEL R2, RZ, 0x1, !P0 ;  /* 0x00000001ff027807 */ /* 0x000fc80004000000 */
[----:B------:R-:W-:-:S13]  /*02c0*/  ISETP.GE.U32.AND P1, PT, R5, R6, PT ;  /* 0x000000060500720c */ /* 0x000fda0003f26070 */
[----:B------:R-:W-:Y:S02]  /*02d0*/  @P1 IMAD.IADD R5, R5, 0x1, -R6 ;  /* 0x0000000105051824 */ /* 0x000fe400078e0a06 */
[----:B------:R-:W-:-:S03]  /*02e0*/  @P1 VIADD R7, R7, 0x1 ;  /* 0x0000000107071836 */ /* 0x000fc60000000000 */
[----:B------:R-:W-:-:S13]  /*02f0*/  ISETP.GE.U32.AND P2, PT, R5, R6, PT ;  /* 0x000000060500720c */ /* 0x000fda0003f46070 */
[----:B------:R-:W-:Y:S01]  /*0300*/  @P2 VIADD R7, R7, 0x1 ;  /* 0x0000000107072836 */ /* 0x000fe20000000000 */
[----:B------:R-:W-:-:S05]  /*0310*/  @!P3 LOP3.LUT R7, RZ, R6, RZ, 0x33, !PT ;  /* 0x00000006ff07b212 */ /* 0x000fca00078e33ff */
[----:B------:R-:W-:-:S05]  /*0320*/  IMAD.IADD R4, R2, 0x1, R7 ;  /* 0x0000000102047824 */ /* 0x000fca00078e0207 */
[C---:B------:R-:W-:Y:S02]  /*0330*/  ISETP.NE.AND P1, PT, R4.reuse, RZ, PT ;  /* 0x000000ff0400720c */ /* 0x040fe40003f25270 */
[----:B------:R-:W-:-:S04]  /*0340*/  LOP3.LUT R2, R4, 0x1, RZ, 0xc0, !PT ;  /* 0x0000000104027812 */ /* 0x000fc800078ec0ff */
[----:B------:R-:W-:-:S07]  /*0350*/  ISETP.NE.U32.AND P0, PT, R2, 0x1, PT ;  /* 0x000000010200780c */ /* 0x000fce0003f05070 */
[----:B------:R-:W-:Y:S06]  /*0360*/  @!P1 BRA `(.L_x_6) ;  /* 0x0000000400609947 */ /* 0x000fec0003800000 */
[----:B------:R-:W0:Y:S01]  /*0370*/  LDC.64 R2, c[0x0][0x380] ;  /* 0x0000e000ff027b82 */ /* 0x000e220000000a00 */
[----:B------:R-:W-:Y:S02]  /*0380*/  VIADD R4, R4, 0x1 ;  /* 0x0000000104047836 */ /* 0x000fe40000000000 */
[C---:B------:R-:W-:Y:S02]  /*0390*/  IMAD R13, R8.reuse, 0x8, R13 ;  /* 0x00000008080d7824 */ /* 0x040fe400078e020d */
[----:B------:R-:W-:Y:S01]  /*03a0*/  IMAD R9, R8, 0x8, R15 ;  /* 0x0000000808097824 */ /* 0x000fe200078e020f */
[----:B------:R-:W-:Y:S01]  /*03b0*/  LOP3.LUT R4, R4, 0xfffffffe, RZ, 0xc0, !PT ;  /* 0xfffffffe04047812 */ /* 0x000fe200078ec0ff */
[----:B------:R-:W-:Y:S02]  /*03c0*/  IMAD.MOV.U32 R12, RZ, RZ, 0x1 ;  /* 0x00000001ff0c7424 */ /* 0x000fe400078e00ff */
[----:B------:R-:W-:Y:S02]  /*03d0*/  IMAD.MOV.U32 R19, RZ, RZ, RZ ;  /* 0x000000ffff137224 */ /* 0x000fe400078e00ff */
[----:B------:R-:W-:-:S07]  /*03e0*/  IMAD.MOV R14, RZ, RZ, -R4 ;  /* 0x000000ffff0e7224 */ /* 0x000fce00078e0a04 */
.L_x_7:
[----:B0-----:R-:W-:-:S05]  /*03f0*/  IMAD.WIDE R4, R9, 0x4, R2 ;  /* 0x0000000409047825 */ /* 0x001fca00078e0202 */
[----:B------:R-:W2:Y:S04]  /*0400*/  LDG.E R7, desc[UR6][R4.64+0x4] ;  /* 0x0000040604077981 */ /* 0x000ea8000c1e1900 */
[----:B------:R-:W3:Y:S04]  /*0410*/  LDG.E R6, desc[UR6][R4.64] ;  /* 0x0000000604067981 */ /* 0x000ee8000c1e1900 */
[----:B------:R-:W4:Y:S04]  /*0420*/  LDG.E R23, desc[UR6][R4.64+0xc] ;  /* 0x00000c0604177981 */ /* 0x000f28000c1e1900 */
[----:B------:R-:W5:Y:S04]  /*0430*/  LDG.E R24, desc[UR6][R4.64+0x8] ;  /* 0x0000080604187981 */ /* 0x000f68000c1e1900 */
[----:B------:R-:W5:Y:S04]  /*0440*/  LDG.E R16, desc[UR6][R4.64+0x10] ;  /* 0x0000100604107981 */ /* 0x000f68000c1e1900 */
[----:B------:R-:W5:Y:S04]  /*0450*/  LDG.E R17, desc[UR6][R4.64+0x14] ;  /* 0x0000140604117981 */ /* 0x000f68000c1e1900 */
[----:B------:R-:W5:Y:S04]  /*0460*/  LDG.E R18, desc[UR6][R4.64+0x18] ;  /* 0x0000180604127981 */ /* 0x000f68000c1e1900 */
[----:B------:R0:W5:Y:S01]  /*0470*/  LDG.E R20, desc[UR6][R4.64+0x1c] ;  /* 0x00001c0604147981 */ /* 0x000162000c1e1900 */
[----:B------:R-:W-:-:S02]  /*0480*/  IMAD.SHL.U32 R21, R12, 0x2, RZ ;  /* 0x000000020c157824 */ /* 0x000fc400078e00ff */
[----:B0-----:R-:W-:Y:S01]  /*0490*/  IMAD.SHL.U32 R5, R12, 0x4, RZ ;  /* 0x000000040c057824 */ /* 0x001fe200078e00ff */
[----:B--2---:R-:W-:Y:S02]  /*04a0*/  ISETP.NE.AND P2, PT, R7, RZ, PT ;  /* 0x000000ff0700720c */ /* 0x004fe40003f45270 */
[----:B---3--:R-:W-:Y:S01]  /*04b0*/  ISETP.NE.AND P1, PT, R6, RZ, PT ;  /* 0x000000ff0600720c */ /* 0x008fe20003f25270 */
[----:B------:R-:W-:Y:S01]  /*04c0*/  IMAD.WIDE R6, R13, 0x4, R2 ;  /* 0x000000040d067825 */ /* 0x000fe200078e0202 */
[----:B------:R-:W-:Y:S02]  /*04d0*/  SEL R25, R21, RZ, P2 ;  /* 0x000000ff15197207 */ /* 0x000fe40001000000 */
[----:B----4-:R-:W-:Y:S01]  /*04e0*/  ISETP.NE.AND P2, PT, R23, RZ, PT ;  /* 0x000000ff1700720c */ /* 0x010fe20003f45270 */
[C---:B------:R-:W-:Y:S01]  /*04f0*/  IMAD.SHL.U32 R23, R12.reuse, 0x8, RZ ;  /* 0x000000080c177824 */ /* 0x040fe200078e00ff */
[----:B------:R-:W-:Y:S01]  /*0500*/  SEL R26, R12, RZ, P1 ;  /* 0x000000ff0c1a7207 */ /* 0x000fe20000800000 */
[----:B------:R-:W2:Y:S01]  /*0510*/  LDG.E R21, desc[UR6][R6.64] ;  /* 0x0000000606157981 */ /* 0x000ea2000c1e1900 */
[----:B-----5:R-:W-:-:S03]  /*0520*/  ISETP.NE.AND P1, PT, R24, RZ, PT ;  /* 0x000000ff1800720c */ /* 0x020fc60003f25270 */
[----:B------:R-:W3:Y:S01]  /*0530*/  LDG.E R22, desc[UR6][R6.64+0x4] ;  /* 0x0000040606167981 */ /* 0x000ee2000c1e1900 */
[----:B------:R-:W-:-:S03]  /*0540*/  LOP3.LUT R25, R25, R26, R19, 0xfe, !PT ;  /* 0x0000001a19197212 */ /* 0x000fc600078efe13 */
[----:B------:R-:W4:Y:S01]  /*0550*/  LDG.E R4, desc[UR6][R6.64+0xc] ;  /* 0x00000c0606047981 */ /* 0x000f22000c1e1900 */
[----:B------:R-:W-:Y:S02]  /*0560*/  SEL R23, R23, RZ, P2 ;  /* 0x000000ff17177207 */ /* 0x000fe40001000000 */
[----:B------:R-:W-:Y:S01]  /*0570*/  SEL R24, R5, RZ, P1 ;  /* 0x000000ff05187207 */ /* 0x000fe20000800000 */
[----:B------:R-:W5:Y:S03]  /*0580*/  LDG.E R19, desc[UR6][R6.64+0x8] ;  /* 0x0000080606137981 */ /* 0x000f66000c1e1900 */
[----:B------:R-:W-:Y:S01]  /*0590*/  LOP3.LUT R25, R23, R24, R25, 0xfe, !PT ;  /* 0x0000001817197212 */ /* 0x000fe200078efe19 */
[----:B------:R-:W5:Y:S04]  /*05a0*/  LDG.E R5, desc[UR6][R6.64+0x18] ;  /* 0x0000180606057981 */ /* 0x000f68000c1e1900 */
[----:B------:R-:W5:Y:S04]  /*05b0*/  LDG.E R23, desc[UR6][R6.64+0x10] ;  /* 0x0000100606177981 */ /* 0x000f68000c1e1900 */
[----:B------:R-:W5:Y:S04]  /*05c0*/  LDG.E R24, desc[UR6][R6.64+0x14] ;  /* 0x0000140606187981 */ /* 0x000f68000c1e1900 */
[----:B------:R0:W5:Y:S01]  /*05d0*/  LDG.E R26, desc[UR6][R6.64+0x1c] ;  /* 0x00001c06061a7981 */ /* 0x000162000c1e1900 */
[----:B------:R-:W-:Y:S01]  /*05e0*/  ISETP.NE.AND P1, PT, R16, RZ, PT ;  /* 0x000000ff1000720c */ /* 0x000fe20003f25270 */
[C---:B------:R-:W-:Y:S01]  /*05f0*/  IMAD.SHL.U32 R16, R12.reuse, 0x10, RZ ;  /* 0x000000100c107824 */ /* 0x040fe200078e00ff */
[----:B------:R-:W-:Y:S01]  /*0600*/  ISETP.NE.AND P2, PT, R17, RZ, PT ;  /* 0x000000ff1100720c */ /* 0x000fe20003f45270 */
[----:B------:R-:W-:Y:S01]  /*0610*/  IMAD.SHL.U32 R17, R12, 0x20, RZ ;  /* 0x000000200c117824 */ /* 0x000fe200078e00ff */
[----:B------:R-:W-:Y:S01]  /*0620*/  ISETP.NE.AND P3, PT, R18, RZ, PT ;  /* 0x000000ff1200720c */ /* 0x000fe20003f65270 */
[----:B------:R-:W-:Y:S01]  /*0630*/  IMAD.SHL.U32 R18, R12, 0x40, RZ ;  /* 0x000000400c127824 */ /* 0x000fe200078e00ff */
[----:B------:R-:W-:Y:S01]  /*0640*/  ISETP.NE.AND P4, PT, R20, RZ, PT ;  /* 0x000000ff1400720c */ /* 0x000fe20003f85270 */
[----:B------:R-:W-:Y:S01]  /*0650*/  IMAD.SHL.U32 R20, R12, 0x80, RZ ;  /* 0x000000800c147824 */ /* 0x000fe200078e00ff */
[----:B------:R-:W-:-:S02]  /*0660*/  SEL R16, R16, RZ, P1 ;  /* 0x000000ff10107207 */ /* 0x000fc40000800000 */
[----:B------:R-:W-:Y:S02]  /*0670*/  SEL R17, R17, RZ, P2 ;  /* 0x000000ff11117207 */ /* 0x000fe40001000000 */
[----:B0-----:R-:W-:Y:S02]  /*0680*/  SEL R7, R18, RZ, P3 ;  /* 0x000000ff12077207 */ /* 0x001fe40001800000 */
[----:B------:R-:W-:Y:S02]  /*0690*/  LOP3.LUT R16, R17, R16, R25, 0xfe, !PT ;  /* 0x0000001011107212 */ /* 0x000fe400078efe19 */
[----:B------:R-:W-:Y:S01]  /*06a0*/  SEL R20, R20, RZ, P4 ;  /* 0x000000ff14147207 */ /* 0x000fe20002000000 */
[----:B------:R-:W-:-:S03]  /*06b0*/  IMAD.SHL.U32 R6, R12, 0x100, RZ ;  /* 0x000001000c067824 */ /* 0x000fc600078e00ff */
[----:B------:R-:W-:Y:S01]  /*06c0*/  LOP3.LUT R7, R20, R7, R16, 0xfe, !PT ;  /* 0x0000000714077212 */ /* 0x000fe200078efe10 */
[C---:B------:R-:W-:Y:S02]  /*06d0*/  IMAD.SHL.U32 R16, R12.reuse, 0x200, RZ ;  /* 0x000002000c107824 */ /* 0x040fe400078e00ff */
[----:B------:R-:W-:Y:S02]  /*06e0*/  IMAD.SHL.U32 R17, R12, 0x800, RZ ;  /* 0x000008000c117824 */ /* 0x000fe400078e00ff */
[----:B------:R-:W-:Y:S01]  /*06f0*/  VIADD R14, R14, 0x2 ;  /* 0x000000020e0e7836 */ /* 0x000fe20000000000 */
[----:B------:R-:W-:Y:S01]  /*0700*/  IADD3 R15, PT, PT, R10, R15, R10 ;  /* 0x0000000f0a0f7210 */ /* 0x000fe20007ffe00a */
[C---:B------:R-:W-:Y:S02]  /*0710*/  IMAD R9, R0.reuse, 0x10, R9 ;  /* 0x0000001000097824 */ /* 0x040fe400078e0209 */
[----:B------:R-:W-:Y:S01]  /*0720*/  IMAD R13, R0, 0x10, R13 ;  /* 0x00000010000d7824 */ /* 0x000fe200078e020d */
[----:B--2---:R-:W-:-:S02]  /*0730*/  ISETP.NE.AND P1, PT, R21, RZ, PT ;  /* 0x000000ff1500720c */ /* 0x004fc40003f25270 */
[----:B---3--:R-:W-:Y:S02]  /*0740*/  ISETP.NE.AND P2, PT, R22, RZ, PT ;  /* 0x000000ff1600720c */ /* 0x008fe40003f45270 */
[----:B------:R-:W-:Y:S02]  /*0750*/  SEL R6, R6, RZ, P1 ;  /* 0x000000ff06067207 */ /* 0x000fe40000800000 */
[----:B----4-:R-:W-:Y:S01]  /*0760*/  ISETP.NE.AND P4, PT, R4, RZ, PT ;  /* 0x000000ff0400720c */ /* 0x010fe20003f85270 */
[----:B------:R-:W-:Y:S01]  /*0770*/  IMAD.SHL.U32 R4, R12, 0x400, RZ ;  /* 0x000004000c047824 */ /* 0x000fe200078e00ff */
[----:B------:R-:W-:Y:S02]  /*0780*/  SEL R16, R16, RZ, P2 ;  /* 0x000000ff10107207 */ /* 0x000fe40001000000 */
[----:B-----5:R-:W-:Y:S02]  /*0790*/  ISETP.NE.AND P3, PT, R19, RZ, PT ;  /* 0x000000ff1300720c */ /* 0x020fe40003f65270 */
[----:B------:R-:W-:-:S02]  /*07a0*/  LOP3.LUT R6, R16, R6, R7, 0xfe, !PT ;  /* 0x0000000610067212 */ /* 0x000fc400078efe07 */
[----:B------:R-:W-:Y:S01]  /*07b0*/  SEL R7, R4, RZ, P3 ;  /* 0x000000ff04077207 */ /* 0x000fe20001800000 */
[----:B------:R-:W-:Y:S01]  /*07c0*/  IMAD.SHL.U32 R4, R12, 0x1000, RZ ;  /* 0x000010000c047824 */ /* 0x000fe200078e00ff */
[----:B------:R-:W-:Y:S02]  /*07d0*/  SEL R17, R17, RZ, P4 ;  /* 0x000000ff11117207 */ /* 0x000fe40002000000 */
[----:B------:R-:W-:Y:S02]  /*07e0*/  ISETP.NE.AND P1, PT, R23, RZ, PT ;  /* 0x000000ff1700720c */ /* 0x000fe40003f25270 */
[----:B------:R-:W-:Y:S02]  /*07f0*/  ISETP.NE.AND P3, PT, R5, RZ, PT ;  /* 0x000000ff0500720c */ /* 0x000fe40003f65270 */
[----:B------:R-:W-:Y:S02]  /*0800*/  SEL R5, R4, RZ, P1 ;  /* 0x000000ff04057207 */ /* 0x000fe40000800000 */
[----:B------:R-:W-:-:S02]  /*0810*/  ISETP.NE.AND P1, PT, R14, RZ, PT ;  /* 0x000000ff0e00720c */ /* 0x000fc40003f25270 */
[----:B------:R-:W-:Y:S01]  /*0820*/  LOP3.LUT R6, R17, R7, R6, 0xfe, !PT ;  /* 0x0000000711067212 */ /* 0x000fe200078efe06 */
[----:B------:R-:W-:Y:S01]  /*0830*/  IMAD.SHL.U32 R7, R12, 0x2000, RZ ;  /* 0x000020000c077824 */ /* 0x000fe200078e00ff */
[----:B------:R-:W-:Y:S01]  /*0840*/  ISETP.NE.AND P2, PT, R24, RZ, PT ;  /* 0x000000ff1800720c */ /* 0x000fe20003f45270 */
[----:B------:R-:W-:Y:S01]  /*0850*/  IMAD.SHL.U32 R4, R12, 0x4000, RZ ;  /* 0x000040000c047824 */ /* 0x000fe200078e00ff */
[----:B------:R-:W-:Y:S01]  /*0860*/  ISETP.NE.AND P4, PT, R26, RZ, PT ;  /* 0x000000ff1a00720c */ /* 0x000fe20003f85270 */
[----:B------:R-:W-:Y:S01]  /*0870*/  IMAD.SHL.U32 R16, R12, 0x8000, RZ ;  /* 0x000080000c107824 */ /* 0x000fe200078e00ff */
[----:B------:R-:W-:Y:S02]  /*0880*/  SEL R7, R7, RZ, P2 ;  /* 0x000000ff07077207 */ /* 0x000fe40001000000 */
[----:B------:R-:W-:Y:S02]  /*0890*/  SEL R4, R4, RZ, P3 ;  /* 0x000000ff04047207 */ /* 0x000fe40001800000 */
[----:B------:R-:W-:-:S02]  /*08a0*/  LOP3.LUT R5, R7, R5, R6, 0xfe, !PT ;  /* 0x0000000507057212 */ /* 0x000fc400078efe06 */
[----:B------:R-:W-:Y:S01]  /*08b0*/  SEL R16, R16, RZ, P4 ;  /* 0x000000ff10107207 */ /* 0x000fe20002000000 */
[----:B------:R-:W-:-:S03]  /*08c0*/  IMAD.U32 R12, R12, 0x10000, RZ ;  /* 0x000100000c0c7824 */ /* 0x000fc600078e00ff */
[----:B------:R-:W-:Y:S01]  /*08d0*/  LOP3.LUT R19, R16, R4, R5, 0xfe, !PT ;  /* 0x0000000410137212 */ /* 0x000fe200078efe05 */
[----:B------:R-:W-:Y:S06]  /*08e0*/  @P1 BRA `(.L_x_7) ;  /* 0xfffffff800c01947 */ /* 0x000fec000383ffff */
.L_x_6:
[----:B------:R-:W-:Y:S05]  /*08f0*/  BSYNC.RECONVERGENT B0 ;  /* 0x0000000000007941 */ /* 0x000fea0003800200 */
.L_x_5:
[----:B------:R-:W-:Y:S04]  /*0900*/  BSSY.RECONVERGENT B0, `(.L_x_4) ;  /* 0x0000028000007945 */ /* 0x000fe80003800200 */
[----:B------:R-:W-:Y:S05]  /*0910*/  @!P0 BRA `(.L_x_8) ;  /* 0x0000000000988947 */ /* 0x000fea0003800000 */
[----:B------:R-:W0:Y:S01]  /*0920*/  LDC.64 R2, c[0x0][0x380] ;  /* 0x0000e000ff027b82 */ /* 0x000e220000000a00 */
[----:B------:R-:W-:-:S04]  /*0930*/  IMAD R15, R8, 0x8, R15 ;  /* 0x00000008080f7824 */ /* 0x000fc800078e020f */
        /* <DEDUP_REMOVED lines=8> */
[----:B------:R0:W5:Y:S02]  /*09c0*/  LDG.E R13, desc[UR6][R2.64+0x1c] ;  /* 0x00001c06020d7981 */ /* 0x000164000c1e1900 */
[----:B0-----:R-:W-:Y:S01]  /*09d0*/  IMAD.SHL.U32 R2, R12, 0x10, RZ ;  /* 0x000000100c027824 */ /* 0x001fe200078e00ff */
[----:B--2---:R-:W-:Y:S01]  /*09e0*/  ISETP.NE.AND P1, PT, R4, RZ, PT ;  /* 0x000000ff0400720c */ /* 0x004fe20003f25270 */
[----:B------:R-:W-:Y:S01]  /*09f0*/  IMAD.SHL.U32 R4, R12, 0x2, RZ ;  /* 0x000000020c047824 */ /* 0x000fe200078e00ff */
[----:B---3--:R-:W-:-:S04]  /*0a00*/  ISETP.NE.AND P0, PT, R0, RZ, PT ;  /* 0x000000ff0000720c */ /* 0x008fc80003f05270 */
[----:B------:R-:W-:Y:S02]  /*0a10*/  SEL R4, R4, RZ, P1 ;  /* 0x000000ff04047207 */ /* 0x000fe40000800000 */
[----:B----4-:R-:W-:Y:S01]  /*0a20*/  ISETP.NE.AND P2, PT, R5, RZ, PT ;  /* 0x000000ff0500720c */ /* 0x010fe20003f45270 */
[C---:B------:R-:W-:Y:S01]  /*0a30*/  IMAD.SHL.U32 R5, R12.reuse, 0x4, RZ ;  /* 0x000000040c057824 */ /* 0x040fe200078e00ff */
[----:B------:R-:W-:Y:S02]  /*0a40*/  SEL R0, R12, RZ, P0 ;  /* 0x000000ff0c007207 */ /* 0x000fe40000000000 */
[----:B-----5:R-:W-:Y:S01]  /*0a50*/  ISETP.NE.AND P3, PT, R6, RZ, PT ;  /* 0x000000ff0600720c */ /* 0x020fe20003f65270 */
[----:B------:R-:W-:Y:S01]  /*0a60*/  IMAD.SHL.U32 R6, R12, 0x8, RZ ;  /* 0x000000080c067824 */ /* 0x000fe200078e00ff */
[----:B------:R-:W-:Y:S01]  /*0a70*/  LOP3.LUT R0, R4, R0, R19, 0xfe, !PT ;  /* 0x0000000004007212 */ /* 0x000fe200078efe13 */
[----:B------:R-:W-:Y:S01]  /*0a80*/  IMAD.SHL.U32 R4, R12, 0x20, RZ ;  /* 0x000000200c047824 */ /* 0x000fe200078e00ff */
[----:B------:R-:W-:-:S02]  /*0a90*/  SEL R5, R5, RZ, P2 ;  /* 0x000000ff05057207 */ /* 0x000fc40001000000 */
[----:B------:R-:W-:Y:S02]  /*0aa0*/  SEL R6, R6, RZ, P3 ;  /* 0x000000ff06067207 */ /* 0x000fe40001800000 */
[----:B------:R-:W-:Y:S02]  /*0ab0*/  ISETP.NE.AND P0, PT, R7, RZ, PT ;  /* 0x000000ff0700720c */ /* 0x000fe40003f05270 */
[----:B------:R-:W-:Y:S02]  /*0ac0*/  ISETP.NE.AND P1, PT, R9, RZ, PT ;  /* 0x000000ff0900720c */ /* 0x000fe40003f25270 */
[----:B------:R-:W-:Y:S01]  /*0ad0*/  LOP3.LUT R0, R6, R5, R0, 0xfe, !PT ;  /* 0x0000000506007212 */ /* 0x000fe200078efe00 */
[----:B------:R-:W-:Y:S01]  /*0ae0*/  IMAD.SHL.U32 R5, R12, 0x40, RZ ;  /* 0x000000400c057824 */ /* 0x000fe200078e00ff */
[----:B------:R-:W-:Y:S01]  /*0af0*/  ISETP.NE.AND P2, PT, R10, RZ, PT ;  /* 0x000000ff0a00720c */ /* 0x000fe20003f45270 */
[----:B------:R-:W-:Y:S01]  /*0b00*/  IMAD.SHL.U32 R12, R12, 0x80, RZ ;  /* 0x000000800c0c7824 */ /* 0x000fe200078e00ff */
[----:B------:R-:W-:-:S02]  /*0b10*/  ISETP.NE.AND P3, PT, R13, RZ, PT ;  /* 0x000000ff0d00720c */ /* 0x000fc40003f65270 */
[----:B------:R-:W-:Y:S02]  /*0b20*/  SEL R3, R2, RZ, P0 ;  /* 0x000000ff02037207 */ /* 0x000fe40000000000 */
[----:B------:R-:W-:Y:S02]  /*0b30*/  SEL R4, R4, RZ, P1 ;  /* 0x000000ff04047207 */ /* 0x000fe40000800000 */
[----:B------:R-:W-:Y:S02]  /*0b40*/  SEL R5, R5, RZ, P2 ;  /* 0x000000ff05057207 */ /* 0x000fe40001000000 */
[----:B------:R-:W-:Y:S02]  /*0b50*/  SEL R12, R12, RZ, P3 ;  /* 0x000000ff0c0c7207 */ /* 0x000fe40001800000 */
[----:B------:R-:W-:-:S04]  /*0b60*/  LOP3.LUT R0, R4, R3, R0, 0xfe, !PT ;  /* 0x0000000304007212 */ /* 0x000fc800078efe00 */
[----:B------:R-:W-:-:S07]  /*0b70*/  LOP3.LUT R19, R12, R5, R0, 0xfe, !PT ;  /* 0x000000050c137212 */ /* 0x000fce00078efe00 */
.L_x_8:
[----:B------:R-:W-:Y:S05]  /*0b80*/  BSYNC.RECONVERGENT B0 ;  /* 0x0000000000007941 */ /* 0x000fea0003800200 */
.L_x_4:
[----:B------:R-:W0:Y:S01]  /*0b90*/  LDC.64 R2, c[0x0][0x388] ;  /* 0x0000e200ff027b82 */ /* 0x000e220000000a00 */
[----:B------:R-:W-:-:S04]  /*0ba0*/  IMAD.IADD R11, R11, 0x1, R8 ;  /* 0x000000010b0b7824 */ /* 0x000fc800078e0208 */
[----:B0-----:R-:W-:-:S05]  /*0bb0*/  IMAD.WIDE R2, R11, 0x4, R2 ;  /* 0x000000040b027825 */ /* 0x001fca00078e0202 */
[----:B------:R-:W-:Y:S01]  /*0bc0*/  STG.E desc[UR6][R2.64], R19 ;  /* 0x0000001302007986 */ /* 0x000fe2000c101906 */
[----:B------:R-:W-:Y:S05]  /*0bd0*/  EXIT ;  /* 0x000000000000794d */ /* 0x000fea0003800000 */
.L_x_9:
        /* <DEDUP_REMOVED lines=10> */
.L_x_11:


//--------------------- .nv.shared.reserved.0     --------------------------
	.section	.nv.shared.reserved.0,"aw",@nobits
	.weak		__nv_reservedSMEM_offset_0_alias
	.size		__nv_reservedSMEM_offset_0_alias, 0, 64
	.other		__nv_reservedSMEM_offset_0_alias,@"STO_CUDA_RESERVED_SHARED STV_DEFAULT"
__nv_reservedSMEM_offset_0_alias:
	.zero		0
	.zero		64


//--------------------- .nv.constant0._Z18convert_from_tiledPiPKjjjj --------------------------
	.section	.nv.constant0._Z18convert_from_tiledPiPKjjjj,"a",@progbits
	.sectionflags	@""
	.align	4
.nv.constant0._Z18convert_from_tiledPiPKjjjj:
	.zero		924


//--------------------- .nv.constant0._Z16convert_to_tiledPKiPjjjj --------------------------
	.section	.nv.constant0._Z16convert_to_tiledPKiPjjjj,"a",@progbits
	.sectionflags	@""
	.align	4
.nv.constant0._Z16convert_to_tiledPKiPjjjj:
	.zero		924


//--------------------- SYMBOLS --------------------------

	.type		.nv.reservedSmem.offset0,@object
	.size		.nv.reservedSmem.offset0,0x4
